//
// Generated by NVIDIA NVVM Compiler
//
// Compiler Build ID: CL-36424714
// Cuda compilation tools, release 13.0, V13.0.88
// Based on NVVM 20.0.0
//

.version 9.0
.target sm_100
.address_size 64

	// .globl	_Z31resample_trajectory_bf16_kernelPK13__nv_bfloat16PKfS3_PS_iiii

.visible .entry _Z31resample_trajectory_bf16_kernelPK13__nv_bfloat16PKfS3_PS_iiii(
	.param .u64 .ptr .align 1 _Z31resample_trajectory_bf16_kernelPK13__nv_bfloat16PKfS3_PS_iiii_param_0,
	.param .u64 .ptr .align 1 _Z31resample_trajectory_bf16_kernelPK13__nv_bfloat16PKfS3_PS_iiii_param_1,
	.param .u64 .ptr .align 1 _Z31resample_trajectory_bf16_kernelPK13__nv_bfloat16PKfS3_PS_iiii_param_2,
	.param .u64 .ptr .align 1 _Z31resample_trajectory_bf16_kernelPK13__nv_bfloat16PKfS3_PS_iiii_param_3,
	.param .u32 _Z31resample_trajectory_bf16_kernelPK13__nv_bfloat16PKfS3_PS_iiii_param_4,
	.param .u32 _Z31resample_trajectory_bf16_kernelPK13__nv_bfloat16PKfS3_PS_iiii_param_5,
	.param .u32 _Z31resample_trajectory_bf16_kernelPK13__nv_bfloat16PKfS3_PS_iiii_param_6,
	.param .u32 _Z31resample_trajectory_bf16_kernelPK13__nv_bfloat16PKfS3_PS_iiii_param_7
)
{
	.reg .pred 	%p<7>;
	.reg .b16 	%rs<6>;
	.reg .b32 	%r<42>;
	.reg .b32 	%f<15>;
	.reg .b64 	%rd<33>;

	ld.param.u64 	%rd6, [_Z31resample_trajectory_bf16_kernelPK13__nv_bfloat16PKfS3_PS_iiii_param_0];
	ld.param.u64 	%rd4, [_Z31resample_trajectory_bf16_kernelPK13__nv_bfloat16PKfS3_PS_iiii_param_1];
	ld.param.u64 	%rd5, [_Z31resample_trajectory_bf16_kernelPK13__nv_bfloat16PKfS3_PS_iiii_param_2];
	ld.param.u64 	%rd7, [_Z31resample_trajectory_bf16_kernelPK13__nv_bfloat16PKfS3_PS_iiii_param_3];
	ld.param.u32 	%r14, [_Z31resample_trajectory_bf16_kernelPK13__nv_bfloat16PKfS3_PS_iiii_param_4];
	ld.param.u32 	%r11, [_Z31resample_trajectory_bf16_kernelPK13__nv_bfloat16PKfS3_PS_iiii_param_5];
	ld.param.u32 	%r12, [_Z31resample_trajectory_bf16_kernelPK13__nv_bfloat16PKfS3_PS_iiii_param_6];
	ld.param.u32 	%r13, [_Z31resample_trajectory_bf16_kernelPK13__nv_bfloat16PKfS3_PS_iiii_param_7];
	cvta.to.global.u64 	%rd1, %rd7;
	cvta.to.global.u64 	%rd2, %rd6;
	mov.u32 	%r15, %ctaid.x;
	mov.u32 	%r16, %ntid.x;
	mov.u32 	%r17, %tid.x;
	mad.lo.s32 	%r1, %r15, %r16, %r17;
	mul.lo.s32 	%r18, %r12, %r14;
	mul.lo.s32 	%r19, %r18, %r13;
	setp.ge.s32 	%p1, %r1, %r19;
	@%p1 bra 	$L__BB0_9;
	cvta.to.global.u64 	%rd8, %rd5;
	cvta.to.global.u64 	%rd9, %rd4;
	div.s32 	%r21, %r1, %r13;
	mul.lo.s32 	%r22, %r21, %r13;
	sub.s32 	%r2, %r1, %r22;
	rem.s32 	%r23, %r21, %r12;
	mul.lo.s32 	%r24, %r13, %r12;
	div.s32 	%r25, %r1, %r24;
	mad.lo.s32 	%r3, %r25, %r12, %r23;
	mul.wide.s32 	%rd10, %r3, 4;
	add.s64 	%rd11, %rd8, %rd10;
	ld.global.nc.f32 	%f1, [%rd11];
	mul.lo.s32 	%r4, %r25, %r11;
	mul.wide.s32 	%rd12, %r4, 4;
	add.s64 	%rd3, %rd9, %rd12;
	add.s32 	%r5, %r11, -1;
	setp.lt.s32 	%p2, %r11, 2;
	mov.b32 	%r41, 0;
	@%p2 bra 	$L__BB0_4;
	mov.b32 	%r41, 0;
	mov.u32 	%r39, %r5;
$L__BB0_3:
	add.s32 	%r27, %r39, %r41;
	shr.u32 	%r28, %r27, 1;
	mul.wide.u32 	%rd13, %r28, 4;
	add.s64 	%rd14, %rd3, %rd13;
	ld.global.nc.f32 	%f2, [%rd14];
	setp.lt.f32 	%p3, %f2, %f1;
	add.s32 	%r29, %r28, 1;
	selp.b32 	%r41, %r29, %r41, %p3;
	selp.b32 	%r39, %r39, %r28, %p3;
	setp.lt.s32 	%p4, %r41, %r39;
	@%p4 bra 	$L__BB0_3;
$L__BB0_4:
	setp.ne.s32 	%p5, %r41, 0;
	@%p5 bra 	$L__BB0_6;
	mad.lo.s32 	%r37, %r3, %r13, %r2;
	mul.wide.s32 	%rd29, %r37, 2;
	add.s64 	%rd30, %rd1, %rd29;
	mad.lo.s32 	%r38, %r4, %r13, %r2;
	mul.wide.s32 	%rd31, %r38, 2;
	add.s64 	%rd32, %rd2, %rd31;
	ld.global.nc.u16 	%rs5, [%rd32];
	st.global.u16 	[%rd30], %rs5;
	bra.uni 	$L__BB0_9;
$L__BB0_6:
	setp.lt.s32 	%p6, %r41, %r11;
	@%p6 bra 	$L__BB0_8;
	mad.lo.s32 	%r30, %r3, %r13, %r2;
	mul.wide.s32 	%rd15, %r30, 2;
	add.s64 	%rd16, %rd1, %rd15;
	add.s32 	%r31, %r4, %r5;
	mad.lo.s32 	%r32, %r31, %r13, %r2;
	mul.wide.s32 	%rd17, %r32, 2;
	add.s64 	%rd18, %rd2, %rd17;
	ld.global.nc.u16 	%rs1, [%rd18];
	st.global.u16 	[%rd16], %rs1;
	bra.uni 	$L__BB0_9;
$L__BB0_8:
	add.s32 	%r33, %r41, -1;
	mul.wide.u32 	%rd19, %r33, 4;
	add.s64 	%rd20, %rd3, %rd19;
	ld.global.nc.f32 	%f6, [%rd20];
	mul.wide.u32 	%rd21, %r41, 4;
	add.s64 	%rd22, %rd3, %rd21;
	ld.global.nc.f32 	%f7, [%rd22];
	sub.f32 	%f8, %f1, %f6;
	sub.f32 	%f9, %f7, %f6;
	add.f32 	%f10, %f9, 0f322BCC77;
	div.rn.f32 	%f11, %f8, %f10;
	mad.lo.s32 	%r34, %r4, %r13, %r2;
	mad.lo.s32 	%r35, %r33, %r13, %r34;
	mul.wide.s32 	%rd23, %r35, 2;
	add.s64 	%rd24, %rd2, %rd23;
	ld.global.nc.u16 	%rs2, [%rd24];
	mul.wide.s32 	%rd25, %r13, 2;
	add.s64 	%rd26, %rd24, %rd25;
	ld.global.nc.u16 	%rs3, [%rd26];
	// begin inline asm
	{ cvt.f32.bf16 %f3, %rs2;}

	// end inline asm
	// begin inline asm
	{ cvt.f32.bf16 %f4, %rs3;}

	// end inline asm
	mov.f32 	%f12, 0f3F800000;
	sub.f32 	%f13, %f12, %f11;
	mul.f32 	%f14, %f11, %f4;
	fma.rn.f32 	%f5, %f3, %f13, %f14;
	// begin inline asm
	{  cvt.rn.bf16.f32 %rs4, %f5;}

	// end inline asm
	mad.lo.s32 	%r36, %r3, %r13, %r2;
	mul.wide.s32 	%rd27, %r36, 2;
	add.s64 	%rd28, %rd1, %rd27;
	st.global.u16 	[%rd28], %rs4;
$L__BB0_9:
	ret;

}
	// .globl	_Z31resample_trajectory_fp32_kernelPKfS0_S0_Pfiiii
.visible .entry _Z31resample_trajectory_fp32_kernelPKfS0_S0_Pfiiii(
	.param .u64 .ptr .align 1 _Z31resample_trajectory_fp32_kernelPKfS0_S0_Pfiiii_param_0,
	.param .u64 .ptr .align 1 _Z31resample_trajectory_fp32_kernelPKfS0_S0_Pfiiii_param_1,
	.param .u64 .ptr .align 1 _Z31resample_trajectory_fp32_kernelPKfS0_S0_Pfiiii_param_2,
	.param .u64 .ptr .align 1 _Z31resample_trajectory_fp32_kernelPKfS0_S0_Pfiiii_param_3,
	.param .u32 _Z31resample_trajectory_fp32_kernelPKfS0_S0_Pfiiii_param_4,
	.param .u32 _Z31resample_trajectory_fp32_kernelPKfS0_S0_Pfiiii_param_5,
	.param .u32 _Z31resample_trajectory_fp32_kernelPKfS0_S0_Pfiiii_param_6,
	.param .u32 _Z31resample_trajectory_fp32_kernelPKfS0_S0_Pfiiii_param_7
)
{
	.reg .pred 	%p<7>;
	.reg .b32 	%r<42>;
	.reg .b32 	%f<17>;
	.reg .b64 	%rd<33>;

	ld.param.u64 	%rd6, [_Z31resample_trajectory_fp32_kernelPKfS0_S0_Pfiiii_param_0];
	ld.param.u64 	%rd4, [_Z31resample_trajectory_fp32_kernelPKfS0_S0_Pfiiii_param_1];
	ld.param.u64 	%rd5, [_Z31resample_trajectory_fp32_kernelPKfS0_S0_Pfiiii_param_2];
	ld.param.u64 	%rd7, [_Z31resample_trajectory_fp32_kernelPKfS0_S0_Pfiiii_param_3];
	ld.param.u32 	%r14, [_Z31resample_trajectory_fp32_kernelPKfS0_S0_Pfiiii_param_4];
	ld.param.u32 	%r11, [_Z31resample_trajectory_fp32_kernelPKfS0_S0_Pfiiii_param_5];
	ld.param.u32 	%r12, [_Z31resample_trajectory_fp32_kernelPKfS0_S0_Pfiiii_param_6];
	ld.param.u32 	%r13, [_Z31resample_trajectory_fp32_kernelPKfS0_S0_Pfiiii_param_7];
	cvta.to.global.u64 	%rd1, %rd7;
	cvta.to.global.u64 	%rd2, %rd6;
	mov.u32 	%r15, %ctaid.x;
	mov.u32 	%r16, %ntid.x;
	mov.u32 	%r17, %tid.x;
	mad.lo.s32 	%r1, %r15, %r16, %r17;
	mul.lo.s32 	%r18, %r12, %r14;
	mul.lo.s32 	%r19, %r18, %r13;
	setp.ge.s32 	%p1, %r1, %r19;
	@%p1 bra 	$L__BB1_9;
	cvta.to.global.u64 	%rd8, %rd5;
	cvta.to.global.u64 	%rd9, %rd4;
	div.s32 	%r21, %r1, %r13;
	mul.lo.s32 	%r22, %r21, %r13;
	sub.s32 	%r2, %r1, %r22;
	rem.s32 	%r23, %r21, %r12;
	mul.lo.s32 	%r24, %r13, %r12;
	div.s32 	%r25, %r1, %r24;
	mad.lo.s32 	%r3, %r25, %r12, %r23;
	mul.wide.s32 	%rd10, %r3, 4;
	add.s64 	%rd11, %rd8, %rd10;
	ld.global.nc.f32 	%f1, [%rd11];
	mul.lo.s32 	%r4, %r25, %r11;
	mul.wide.s32 	%rd12, %r4, 4;
	add.s64 	%rd3, %rd9, %rd12;
	add.s32 	%r5, %r11, -1;
	setp.lt.s32 	%p2, %r11, 2;
	mov.b32 	%r41, 0;
	@%p2 bra 	$L__BB1_4;
	mov.b32 	%r41, 0;
	mov.u32 	%r39, %r5;
$L__BB1_3:
	add.s32 	%r27, %r39, %r41;
	shr.u32 	%r28, %r27, 1;
	mul.wide.u32 	%rd13, %r28, 4;
	add.s64 	%rd14, %rd3, %rd13;
	ld.global.nc.f32 	%f2, [%rd14];
	setp.lt.f32 	%p3, %f2, %f1;
	add.s32 	%r29, %r28, 1;
	selp.b32 	%r41, %r29, %r41, %p3;
	selp.b32 	%r39, %r39, %r28, %p3;
	setp.lt.s32 	%p4, %r41, %r39;
	@%p4 bra 	$L__BB1_3;
$L__BB1_4:
	setp.ne.s32 	%p5, %r41, 0;
	@%p5 bra 	$L__BB1_6;
	mad.lo.s32 	%r37, %r4, %r13, %r2;
	mul.wide.s32 	%rd29, %r37, 4;
	add.s64 	%rd30, %rd2, %rd29;
	ld.global.nc.f32 	%f16, [%rd30];
	mad.lo.s32 	%r38, %r3, %r13, %r2;
	mul.wide.s32 	%rd31, %r38, 4;
	add.s64 	%rd32, %rd1, %rd31;
	st.global.f32 	[%rd32], %f16;
	bra.uni 	$L__BB1_9;
$L__BB1_6:
	setp.lt.s32 	%p6, %r41, %r11;
	@%p6 bra 	$L__BB1_8;
	add.s32 	%r30, %r4, %r5;
	mad.lo.s32 	%r31, %r30, %r13, %r2;
	mul.wide.s32 	%rd15, %r31, 4;
	add.s64 	%rd16, %rd2, %rd15;
	ld.global.nc.f32 	%f3, [%rd16];
	mad.lo.s32 	%r32, %r3, %r13, %r2;
	mul.wide.s32 	%rd17, %r32, 4;
	add.s64 	%rd18, %rd1, %rd17;
	st.global.f32 	[%rd18], %f3;
	bra.uni 	$L__BB1_9;
$L__BB1_8:
	add.s32 	%r33, %r41, -1;
	mul.wide.u32 	%rd19, %r33, 4;
	add.s64 	%rd20, %rd3, %rd19;
	ld.global.nc.f32 	%f4, [%rd20];
	mul.wide.u32 	%rd21, %r41, 4;
	add.s64 	%rd22, %rd3, %rd21;
	ld.global.nc.f32 	%f5, [%rd22];
	sub.f32 	%f6, %f1, %f4;
	sub.f32 	%f7, %f5, %f4;
	add.f32 	%f8, %f7, 0f322BCC77;
	div.rn.f32 	%f9, %f6, %f8;
	mad.lo.s32 	%r34, %r4, %r13, %r2;
	mad.lo.s32 	%r35, %r33, %r13, %r34;
	mul.wide.s32 	%rd23, %r35, 4;
	add.s64 	%rd24, %rd2, %rd23;
	ld.global.nc.f32 	%f10, [%rd24];
	mul.wide.s32 	%rd25, %r13, 4;
	add.s64 	%rd26, %rd24, %rd25;
	ld.global.nc.f32 	%f11, [%rd26];
	mov.f32 	%f12, 0f3F800000;
	sub.f32 	%f13, %f12, %f9;
	mul.f32 	%f14, %f10, %f13;
	fma.rn.f32 	%f15, %f11, %f9, %f14;
	mad.lo.s32 	%r36, %r3, %r13, %r2;
	mul.wide.s32 	%rd27, %r36, 4;
	add.s64 	%rd28, %rd1, %rd27;
	st.global.f32 	[%rd28], %f15;
$L__BB1_9:
	ret;

}


// ===== COMPILED SASS (sm_100) =====

	.target	sm_100

	.elftype	@"ET_EXEC"


//--------------------- .note.nv.tkinfo           --------------------------
	.section	.note.nv.tkinfo,"",@"SHT_NOTE"
	.sectionflags	@"SHF_NOTE_NV_TKINFO"
	.tkinfo
        /*0018*/ 	.word	0x00000002
        /*0030*/ 	.string	""
        /*0030*/ 	.string	"ptxas"
        /*0030*/ 	.string	"Cuda compilation tools, release 13.0, V13.0.88"
        /*0030*/ 	.string	"Build cuda_13.0.r13.0/compiler.36424714_0"
        /*0030*/ 	.string	"-arch sm_100 -m 64 "



//--------------------- .note.nv.cuinfo           --------------------------
	.section	.note.nv.cuinfo,"",@"SHT_NOTE"
	.sectionflags	@"SHF_NOTE_NV_CUINFO"
        /*0018*/ 	.short	0x0002
        /*001a*/ 	.short	0x0064
        /*001c*/ 	.short	0x0082
	.zero		2


//--------------------- .nv.info                  --------------------------
	.section	.nv.info,"",@"SHT_CUDA_INFO"
	.align	4


	//----- nvinfo : EIATTR_REGCOUNT
	.align		4
        /*0000*/ 	.byte	0x04, 0x2f
        /*0002*/ 	.short	(.L_1 - .L_0)
	.align		4
.L_0:
        /*0004*/ 	.word	index@(_Z31resample_trajectory_bf16_kernelPK13__nv_bfloat16PKfS3_PS_iiii)
        /*0008*/ 	.word	0x00000014


	//----- nvinfo : EIATTR_FRAME_SIZE
	.align		4
.L_1:
        /*000c*/ 	.byte	0x04, 0x11
        /*000e*/ 	.short	(.L_3 - .L_2)
	.align		4
.L_2:
        /*0010*/ 	.word	index@($__internal_1_$__cuda_sm3x_div_rn_noftz_f32_slowpath)
        /*0014*/ 	.word	0x00000000


	//----- nvinfo : EIATTR_FRAME_SIZE
	.align		4
.L_3:
        /*0018*/ 	.byte	0x04, 0x11
        /*001a*/ 	.short	(.L_5 - .L_4)
	.align		4
.L_4:
        /*001c*/ 	.word	index@(_Z31resample_trajectory_bf16_kernelPK13__nv_bfloat16PKfS3_PS_iiii)
        /*0020*/ 	.word	0x00000000


	//----- nvinfo : EIATTR_REGCOUNT
	.align		4
.L_5:
        /*0024*/ 	.byte	0x04, 0x2f
        /*0026*/ 	.short	(.L_7 - .L_6)
	.align		4
.L_6:
        /*0028*/ 	.word	index@(_Z31resample_trajectory_fp32_kernelPKfS0_S0_Pfiiii)
        /*002c*/ 	.word	0x00000014


	//----- nvinfo : EIATTR_FRAME_SIZE
	.align		4
.L_7:
        /*0030*/ 	.byte	0x04, 0x11
        /*0032*/ 	.short	(.L_9 - .L_8)
	.align		4
.L_8:
        /*0034*/ 	.word	index@($__internal_0_$__cuda_sm3x_div_rn_noftz_f32_slowpath)
        /*0038*/ 	.word	0x00000000


	//----- nvinfo : EIATTR_FRAME_SIZE
	.align		4
.L_9:
        /*003c*/ 	.byte	0x04, 0x11
        /*003e*/ 	.short	(.L_11 - .L_10)
	.align		4
.L_10:
        /*0040*/ 	.word	index@(_Z31resample_trajectory_fp32_kernelPKfS0_S0_Pfiiii)
        /*0044*/ 	.word	0x00000000


	//----- nvinfo : EIATTR_MIN_STACK_SIZE
	.align		4
.L_11:
        /*0048*/ 	.byte	0x04, 0x12
        /*004a*/ 	.short	(.L_13 - .L_12)
	.align		4
.L_12:
        /*004c*/ 	.word	index@(_Z31resample_trajectory_fp32_kernelPKfS0_S0_Pfiiii)
        /*0050*/ 	.word	0x00000000


	//----- nvinfo : EIATTR_MIN_STACK_SIZE
	.align		4
.L_13:
        /*0054*/ 	.byte	0x04, 0x12
        /*0056*/ 	.short	(.L_15 - .L_14)
	.align		4
.L_14:
        /*0058*/ 	.word	index@(_Z31resample_trajectory_bf16_kernelPK13__nv_bfloat16PKfS3_PS_iiii)
        /*005c*/ 	.word	0x00000000
.L_15:


//--------------------- .nv.compat                --------------------------
	.section	.nv.compat,"",@"SHT_CUDA_COMPAT_INFO"
	.align	4
        /*0000*/ 	.byte	0x02, 0x09, 0x00, 0x00, 0x02, 0x02, 0x01, 0x00, 0x02, 0x05, 0x05, 0x00, 0x03, 0x07, 0x01, 0x01
        /*0010*/ 	.byte	0x02, 0x03, 0x00, 0x00, 0x02, 0x06, 0x01, 0x00, 0x04, 0x0b, 0x08, 0x00, 0x01, 0x00, 0x00, 0x00
        /*0020*/ 	.byte	0x00, 0x00, 0x00, 0x00


//--------------------- .nv.info._Z31resample_trajectory_fp32_kernelPKfS0_S0_Pfiiii --------------------------
	.section	.nv.info._Z31resample_trajectory_fp32_kernelPKfS0_S0_Pfiiii,"",@"SHT_CUDA_INFO"
	.sectionflags	@""
	.align	4


	//----- nvinfo : EIATTR_CUDA_API_VERSION
	.align		4
        /*0000*/ 	.byte	0x04, 0x37
        /*0002*/ 	.short	(.L_17 - .L_16)
.L_16:
        /*0004*/ 	.word	0x00000082


	//----- nvinfo : EIATTR_KPARAM_INFO
	.align		4
.L_17:
        /*0008*/ 	.byte	0x04, 0x17
        /*000a*/ 	.short	(.L_19 - .L_18)
.L_18:
        /*000c*/ 	.word	0x00000000
        /*0010*/ 	.short	0x0007
        /*0012*/ 	.short	0x002c
        /*0014*/ 	.byte	0x00, 0xf0, 0x11, 0x00


	//----- nvinfo : EIATTR_KPARAM_INFO
	.align		4
.L_19:
        /*0018*/ 	.byte	0x04, 0x17
        /*001a*/ 	.short	(.L_21 - .L_20)
.L_20:
        /*001c*/ 	.word	0x00000000
        /*0020*/ 	.short	0x0006
        /*0022*/ 	.short	0x0028
        /*0024*/ 	.byte	0x00, 0xf0, 0x11, 0x00


	//----- nvinfo : EIATTR_KPARAM_INFO
	.align		4
.L_21:
        /*0028*/ 	.byte	0x04, 0x17
        /*002a*/ 	.short	(.L_23 - .L_22)
.L_22:
        /*002c*/ 	.word	0x00000000
        /*0030*/ 	.short	0x0005
        /*0032*/ 	.short	0x0024
        /*0034*/ 	.byte	0x00, 0xf0, 0x11, 0x00


	//----- nvinfo : EIATTR_KPARAM_INFO
	.align		4
.L_23:
        /*0038*/ 	.byte	0x04, 0x17
        /*003a*/ 	.short	(.L_25 - .L_24)
.L_24:
        /*003c*/ 	.word	0x00000000
        /*0040*/ 	.short	0x0004
        /*0042*/ 	.short	0x0020
        /*0044*/ 	.byte	0x00, 0xf0, 0x11, 0x00


	//----- nvinfo : EIATTR_KPARAM_INFO
	.align		4
.L_25:
        /*0048*/ 	.byte	0x04, 0x17
        /*004a*/ 	.short	(.L_27 - .L_26)
.L_26:
        /*004c*/ 	.word	0x00000000
        /*0050*/ 	.short	0x0003
        /*0052*/ 	.short	0x0018
        /*0054*/ 	.byte	0x00, 0xf5, 0x21, 0x00


	//----- nvinfo : EIATTR_KPARAM_INFO
	.align		4
.L_27:
        /*0058*/ 	.byte	0x04, 0x17
        /*005a*/ 	.short	(.L_29 - .L_28)
.L_28:
        /*005c*/ 	.word	0x00000000
        /*0060*/ 	.short	0x0002
        /*0062*/ 	.short	0x0010
        /*0064*/ 	.byte	0x00, 0xf5, 0x21, 0x00


	//----- nvinfo : EIATTR_KPARAM_INFO
	.align		4
.L_29:
        /*0068*/ 	.byte	0x04, 0x17
        /*006a*/ 	.short	(.L_31 - .L_30)
.L_30:
        /*006c*/ 	.word	0x00000000
        /*0070*/ 	.short	0x0001
        /*0072*/ 	.short	0x0008
        /*0074*/ 	.byte	0x00, 0xf5, 0x21, 0x00


	//----- nvinfo : EIATTR_KPARAM_INFO
	.align		4
.L_31:
        /*0078*/ 	.byte	0x04, 0x17
        /*007a*/ 	.short	(.L_33 - .L_32)
.L_32:
        /*007c*/ 	.word	0x00000000
        /*0080*/ 	.short	0x0000
        /*0082*/ 	.short	0x0000
        /*0084*/ 	.byte	0x00, 0xf5, 0x21, 0x00


	//----- nvinfo : EIATTR_SPARSE_MMA_MASK
	.align		4
.L_33:
        /*0088*/ 	.byte	0x03, 0x50
        /*008a*/ 	.short	0x0000


	//----- nvinfo : EIATTR_MAXREG_COUNT
	.align		4
        /*008c*/ 	.byte	0x03, 0x1b
        /*008e*/ 	.short	0x00ff


	//----- nvinfo : EIATTR_MERCURY_ISA_VERSION
	.align		4
        /*0090*/ 	.byte	0x03, 0x5f
        /*0092*/ 	.short	0x0101


	//----- nvinfo : EIATTR_VRC_CTA_INIT_COUNT
	.align		4
        /*0094*/ 	.byte	0x02, 0x4a
	.zero		1
	.zero		1


	//----- nvinfo : EIATTR_EXIT_INSTR_OFFSETS
	.align		4
        /*0098*/ 	.byte	0x04, 0x1c
        /*009a*/ 	.short	(.L_35 - .L_34)


	//   ....[0]....
.L_34:
        /*009c*/ 	.word	0x000000a0


	//   ....[1]....
        /*00a0*/ 	.word	0x00000780


	//   ....[2]....
        /*00a4*/ 	.word	0x00000840


	//   ....[3]....
        /*00a8*/ 	.word	0x00000a90


	//----- nvinfo : EIATTR_CRS_STACK_SIZE
	.align		4
.L_35:
        /*00ac*/ 	.byte	0x04, 0x1e
        /*00ae*/ 	.short	(.L_37 - .L_36)
.L_36:
        /*00b0*/ 	.word	0x00000000


	//----- nvinfo : EIATTR_CBANK_PARAM_SIZE
	.align		4
.L_37:
        /*00b4*/ 	.byte	0x03, 0x19
        /*00b6*/ 	.short	0x0030


	//----- nvinfo : EIATTR_PARAM_CBANK
	.align		4
        /*00b8*/ 	.byte	0x04, 0x0a
        /*00ba*/ 	.short	(.L_39 - .L_38)
	.align		4
.L_38:
        /*00bc*/ 	.word	index@(.nv.constant0._Z31resample_trajectory_fp32_kernelPKfS0_S0_Pfiiii)
        /*00c0*/ 	.short	0x0380
        /*00c2*/ 	.short	0x0030


	//----- nvinfo : EIATTR_SW_WAR
	.align		4
.L_39:
        /*00c4*/ 	.byte	0x04, 0x36
        /*00c6*/ 	.short	(.L_41 - .L_40)
.L_40:
        /*00c8*/ 	.word	0x00000008
.L_41:


//--------------------- .nv.info._Z31resample_trajectory_bf16_kernelPK13__nv_bfloat16PKfS3_PS_iiii --------------------------
	.section	.nv.info._Z31resample_trajectory_bf16_kernelPK13__nv_bfloat16PKfS3_PS_iiii,"",@"SHT_CUDA_INFO"
	.sectionflags	@""
	.align	4


	//----- nvinfo : EIATTR_CUDA_API_VERSION
	.align		4
        /*0000*/ 	.byte	0x04, 0x37
        /*0002*/ 	.short	(.L_43 - .L_42)
.L_42:
        /*0004*/ 	.word	0x00000082


	//----- nvinfo : EIATTR_KPARAM_INFO
	.align		4
.L_43:
        /*0008*/ 	.byte	0x04, 0x17
        /*000a*/ 	.short	(.L_45 - .L_44)
.L_44:
        /*000c*/ 	.word	0x00000000
        /*0010*/ 	.short	0x0007
        /*0012*/ 	.short	0x002c
        /*0014*/ 	.byte	0x00, 0xf0, 0x11, 0x00


	//----- nvinfo : EIATTR_KPARAM_INFO
	.align		4
.L_45:
        /*0018*/ 	.byte	0x04, 0x17
        /*001a*/ 	.short	(.L_47 - .L_46)
.L_46:
        /*001c*/ 	.word	0x00000000
        /*0020*/ 	.short	0x0006
        /*0022*/ 	.short	0x0028
        /*0024*/ 	.byte	0x00, 0xf0, 0x11, 0x00


	//----- nvinfo : EIATTR_KPARAM_INFO
	.align		4
.L_47:
        /*0028*/ 	.byte	0x04, 0x17
        /*002a*/ 	.short	(.L_49 - .L_48)
.L_48:
        /*002c*/ 	.word	0x00000000
        /*0030*/ 	.short	0x0005
        /*0032*/ 	.short	0x0024
        /*0034*/ 	.byte	0x00, 0xf0, 0x11, 0x00


	//----- nvinfo : EIATTR_KPARAM_INFO
	.align		4
.L_49:
        /*0038*/ 	.byte	0x04, 0x17
        /*003a*/ 	.short	(.L_51 - .L_50)
.L_50:
        /*003c*/ 	.word	0x00000000
        /*0040*/ 	.short	0x0004
        /*0042*/ 	.short	0x0020
        /*0044*/ 	.byte	0x00, 0xf0, 0x11, 0x00


	//----- nvinfo : EIATTR_KPARAM_INFO
	.align		4
.L_51:
        /*0048*/ 	.byte	0x04, 0x17
        /*004a*/ 	.short	(.L_53 - .L_52)
.L_52:
        /*004c*/ 	.word	0x00000000
        /*0050*/ 	.short	0x0003
        /*0052*/ 	.short	0x0018
        /*0054*/ 	.byte	0x00, 0xf5, 0x21, 0x00


	//----- nvinfo : EIATTR_KPARAM_INFO
	.align		4
.L_53:
        /*0058*/ 	.byte	0x04, 0x17
        /*005a*/ 	.short	(.L_55 - .L_54)
.L_54:
        /*005c*/ 	.word	0x00000000
        /*0060*/ 	.short	0x0002
        /*0062*/ 	.short	0x0010
        /*0064*/ 	.byte	0x00, 0xf5, 0x21, 0x00


	//----- nvinfo : EIATTR_KPARAM_INFO
	.align		4
.L_55:
        /*0068*/ 	.byte	0x04, 0x17
        /*006a*/ 	.short	(.L_57 - .L_56)
.L_56:
        /*006c*/ 	.word	0x00000000
        /*0070*/ 	.short	0x0001
        /*0072*/ 	.short	0x0008
        /*0074*/ 	.byte	0x00, 0xf5, 0x21, 0x00


	//----- nvinfo : EIATTR_KPARAM_INFO
	.align		4
.L_57:
        /*0078*/ 	.byte	0x04, 0x17
        /*007a*/ 	.short	(.L_59 - .L_58)
.L_58:
        /*007c*/ 	.word	0x00000000
        /*0080*/ 	.short	0x0000
        /*0082*/ 	.short	0x0000
        /*0084*/ 	.byte	0x00, 0xf5, 0x21, 0x00


	//----- nvinfo : EIATTR_SPARSE_MMA_MASK
	.align		4
.L_59:
        /*0088*/ 	.byte	0x03, 0x50
        /*008a*/ 	.short	0x0000


	//----- nvinfo : EIATTR_MAXREG_COUNT
	.align		4
        /*008c*/ 	.byte	0x03, 0x1b
        /*008e*/ 	.short	0x00ff


	//----- nvinfo : EIATTR_MERCURY_ISA_VERSION
	.align		4
        /*0090*/ 	.byte	0x03, 0x5f
        /*0092*/ 	.short	0x0101


	//----- nvinfo : EIATTR_VRC_CTA_INIT_COUNT
	.align		4
        /*0094*/ 	.byte	0x02, 0x4a
	.zero		1
	.zero		1


	//----- nvinfo : EIATTR_EXIT_INSTR_OFFSETS
	.align		4
        /*0098*/ 	.byte	0x04, 0x1c
        /*009a*/ 	.short	(.L_61 - .L_60)


	//   ....[0]....
.L_60:
        /*009c*/ 	.word	0x000000a0


	//   ....[1]....
        /*00a0*/ 	.word	0x00000780


	//   ....[2]....
        /*00a4*/ 	.word	0x00000840


	//   ....[3]....
        /*00a8*/ 	.word	0x00000ac0


	//----- nvinfo : EIATTR_CRS_STACK_SIZE
	.align		4
.L_61:
        /*00ac*/ 	.byte	0x04, 0x1e
        /*00ae*/ 	.short	(.L_63 - .L_62)
.L_62:
        /*00b0*/ 	.word	0x00000000


	//----- nvinfo : EIATTR_CBANK_PARAM_SIZE
	.align		4
.L_63:
        /*00b4*/ 	.byte	0x03, 0x19
        /*00b6*/ 	.short	0x0030


	//----- nvinfo : EIATTR_PARAM_CBANK
	.align		4
        /*00b8*/ 	.byte	0x04, 0x0a
        /*00ba*/ 	.short	(.L_65 - .L_64)
	.align		4
.L_64:
        /*00bc*/ 	.word	index@(.nv.constant0._Z31resample_trajectory_bf16_kernelPK13__nv_bfloat16PKfS3_PS_iiii)
        /*00c0*/ 	.short	0x0380
        /*00c2*/ 	.short	0x0030


	//----- nvinfo : EIATTR_SW_WAR
	.align		4
.L_65:
        /*00c4*/ 	.byte	0x04, 0x36
        /*00c6*/ 	.short	(.L_67 - .L_66)
.L_66:
        /*00c8*/ 	.word	0x00000008
.L_67:


//--------------------- .nv.callgraph             --------------------------
	.section	.nv.callgraph,"",@"SHT_CUDA_CALLGRAPH"
	.align	4
	.sectionentsize	8
	.align		4
        /*0000*/ 	.word	0x00000000
	.align		4
        /*0004*/ 	.word	0xffffffff
	.align		4
        /*0008*/ 	.word	0x00000000
	.align		4
        /*000c*/ 	.word	0xfffffffe
	.align		4
        /*0010*/ 	.word	0x00000000
	.align		4
        /*0014*/ 	.word	0xfffffffd
	.align		4
        /*0018*/ 	.word	0x00000000
	.align		4
        /*001c*/ 	.word	0xfffffffc


//--------------------- .text._Z31resample_trajectory_fp32_kernelPKfS0_S0_Pfiiii --------------------------
	.section	.text._Z31resample_trajectory_fp32_kernelPKfS0_S0_Pfiiii,"ax",@progbits
	.align	128
        .global         _Z31resample_trajectory_fp32_kernelPKfS0_S0_Pfiiii
        .type           _Z31resample_trajectory_fp32_kernelPKfS0_S0_Pfiiii,@function
        .size           _Z31resample_trajectory_fp32_kernelPKfS0_S0_Pfiiii,(.L_x_36 - _Z31resample_trajectory_fp32_kernelPKfS0_S0_Pfiiii)
        .other          _Z31resample_trajectory_fp32_kernelPKfS0_S0_Pfiiii,@"STO_CUDA_ENTRY STV_DEFAULT"
_Z31resample_trajectory_fp32_kernelPKfS0_S0_Pfiiii:
.text._Z31resample_trajectory_fp32_kernelPKfS0_S0_Pfiiii:
[----:B------:R-:W-:Y:S01]  /*0000*/  LDC R1, c[0x0][0x37c] ;  /* 0x0000df00ff017b82 */ /* 0x000fe20000000800 */
[----:B------:R-:W0:Y:S07]  /*0010*/  S2R R5, SR_TID.X ;  /* 0x0000000000057919 */ /* 0x000e2e0000002100 */
[----:B------:R-:W1:Y:S01]  /*0020*/  LDC.64 R2, c[0x0][0x3a8] ;  /* 0x0000ea00ff027b82 */ /* 0x000e620000000a00 */
[----:B------:R-:W1:Y:S07]  /*0030*/  LDCU UR5, c[0x0][0x3a0] ;  /* 0x00007400ff0577ac */ /* 0x000e6e0008000800 */
[----:B------:R-:W0:Y:S08]  /*0040*/  S2UR UR4, SR_CTAID.X ;  /* 0x00000000000479c3 */ /* 0x000e300000002500 */
[----:B------:R-:W0:Y:S01]  /*0050*/  LDC R4, c[0x0][0x360] ;  /* 0x0000d800ff047b82 */ /* 0x000e220000000800 */
[----:B-1----:R-:W-:-:S02]  /*0060*/  IMAD R0, R2, UR5, RZ ;  /* 0x0000000502007c24 */ /* 0x002fc4000f8e02ff */
[----:B0-----:R-:W-:Y:S02]  /*0070*/  IMAD R4, R4, UR4, R5 ;  /* 0x0000000404047c24 */ /* 0x001fe4000f8e0205 */
[----:B------:R-:W-:-:S05]  /*0080*/  IMAD R5, R0, R3, RZ ;  /* 0x0000000300057224 */ /* 0x000fca00078e02ff */
[----:B------:R-:W-:-:S13]  /*0090*/  ISETP.GE.AND P0, PT, R4, R5, PT ;  /* 0x000000050400720c */ /* 0x000fda0003f06270 */
[----:B------:R-:W-:Y:S05]  /*00a0*/  @P0 EXIT ;  /* 0x000000000000094d */ /* 0x000fea0003800000 */
[-C--:B------:R-:W-:Y:S01]  /*00b0*/  IABS R11, R3.reuse ;  /* 0x00000003000b7213 */ /* 0x080fe20000000000 */
[----:B------:R-:W-:Y:S01]  /*00c0*/  IMAD R5, R2, R3, RZ ;  /* 0x0000000302057224 */ /* 0x000fe200078e02ff */
[----:B------:R-:W-:Y:S01]  /*00d0*/  IABS R12, R2 ;  /* 0x00000002000c7213 */ /* 0x000fe20000000000 */
[----:B------:R-:W0:Y:S01]  /*00e0*/  LDCU.64 UR6, c[0x0][0x358] ;  /* 0x00006b00ff0677ac */ /* 0x000e220008000a00 */
[----:B------:R-:W1:Y:S01]  /*00f0*/  I2F.RP R8, R11 ;  /* 0x0000000b00087306 */ /* 0x000e620000209400 */
[----:B------:R-:W-:Y:S02]  /*0100*/  IABS R10, R4 ;  /* 0x00000004000a7213 */ /* 0x000fe40000000000 */
[----:B------:R-:W-:Y:S01]  /*0110*/  IABS R15, R5 ;  /* 0x00000005000f7213 */ /* 0x000fe20000000000 */
[----:B------:R-:W2:Y:S01]  /*0120*/  LDCU UR5, c[0x0][0x3a4] ;  /* 0x00007480ff0577ac */ /* 0x000ea20008000800 */
[----:B------:R-:W-:-:S03]  /*0130*/  ISETP.NE.AND P4, PT, R5, RZ, PT ;  /* 0x000000ff0500720c */ /* 0x000fc60003f85270 */
[----:B-1----:R-:W1:Y:S01]  /*0140*/  MUFU.RCP R8, R8 ;  /* 0x0000000800087308 */ /* 0x002e620000001000 */
[----:B--2---:R-:W-:Y:S01]  /*0150*/  UISETP.GE.AND UP0, UPT, UR5, 0x2, UPT ;  /* 0x000000020500788c */ /* 0x004fe2000bf06270 */
[----:B-1----:R-:W-:-:S06]  /*0160*/  VIADD R6, R8, 0xffffffe ;  /* 0x0ffffffe08067836 */ /* 0x002fcc0000000000 */
[----:B------:R1:W2:Y:S02]  /*0170*/  F2I.FTZ.U32.TRUNC.NTZ R7, R6 ;  /* 0x0000000600077305 */ /* 0x0002a4000021f000 */
[----:B-1----:R-:W-:Y:S02]  /*0180*/  IMAD.MOV.U32 R6, RZ, RZ, RZ ;  /* 0x000000ffff067224 */ /* 0x002fe400078e00ff */
[----:B--2---:R-:W-:-:S04]  /*0190*/  IMAD.MOV R0, RZ, RZ, -R7 ;  /* 0x000000ffff007224 */ /* 0x004fc800078e0a07 */
[----:B------:R-:W-:Y:S01]  /*01a0*/  IMAD R9, R0, R11, RZ ;  /* 0x0000000b00097224 */ /* 0x000fe200078e02ff */
[----:B------:R-:W-:-:S03]  /*01b0*/  MOV R0, R12 ;  /* 0x0000000c00007202 */ /* 0x000fc60000000f00 */
[----:B------:R-:W-:Y:S01]  /*01c0*/  IMAD.HI.U32 R7, R7, R9, R6 ;  /* 0x0000000907077227 */ /* 0x000fe200078e0006 */
[----:B------:R-:W1:Y:S01]  /*01d0*/  I2F.RP R12, R0 ;  /* 0x00000000000c7306 */ /* 0x000e620000209400 */
[----:B------:R-:W-:-:S04]  /*01e0*/  IABS R9, R5 ;  /* 0x0000000500097213 */ /* 0x000fc80000000000 */
[----:B------:R-:W-:-:S03]  /*01f0*/  IMAD.HI.U32 R8, R7, R10, RZ ;  /* 0x0000000a07087227 */ /* 0x000fc600078e00ff */
[----:B------:R-:W2:Y:S01]  /*0200*/  I2F.RP R14, R9 ;  /* 0x00000009000e7306 */ /* 0x000ea20000209400 */
[----:B------:R-:W-:-:S04]  /*0210*/  IMAD.MOV R6, RZ, RZ, -R8 ;  /* 0x000000ffff067224 */ /* 0x000fc800078e0a08 */
[----:B------:R-:W-:-:S03]  /*0220*/  IMAD R6, R11, R6, R10 ;  /* 0x000000060b067224 */ /* 0x000fc600078e020a */
[----:B-1----:R-:W1:Y:S02]  /*0230*/  MUFU.RCP R12, R12 ;  /* 0x0000000c000c7308 */ /* 0x002e640000001000 */
[----:B------:R-:W-:-:S06]  /*0240*/  ISETP.GT.U32.AND P1, PT, R11, R6, PT ;  /* 0x000000060b00720c */ /* 0x000fcc0003f24070 */
[----:B--2---:R-:W2:Y:S07]  /*0250*/  MUFU.RCP R14, R14 ;  /* 0x0000000e000e7308 */ /* 0x004eae0000001000 */
[----:B------:R-:W-:Y:S01]  /*0260*/  @!P1 IMAD.IADD R6, R6, 0x1, -R11 ;  /* 0x0000000106069824 */ /* 0x000fe200078e0a0b */
[----:B------:R-:W-:Y:S02]  /*0270*/  @!P1 IADD3 R8, PT, PT, R8, 0x1, RZ ;  /* 0x0000000108089810 */ /* 0x000fe40007ffe0ff */
[----:B-1----:R-:W-:-:S02]  /*0280*/  IADD3 R7, PT, PT, R12, 0xffffffe, RZ ;  /* 0x0ffffffe0c077810 */ /* 0x002fc40007ffe0ff */
[----:B------:R-:W-:Y:S02]  /*0290*/  ISETP.GE.U32.AND P0, PT, R6, R11, PT ;  /* 0x0000000b0600720c */ /* 0x000fe40003f06070 */
[----:B------:R-:W-:Y:S02]  /*02a0*/  LOP3.LUT R6, R4, R3, RZ, 0x3c, !PT ;  /* 0x0000000304067212 */ /* 0x000fe400078e3cff */
[----:B------:R-:W1:Y:S01]  /*02b0*/  F2I.FTZ.U32.TRUNC.NTZ R7, R7 ;  /* 0x0000000700077305 */ /* 0x000e62000021f000 */
[----:B------:R-:W-:Y:S01]  /*02c0*/  ISETP.NE.AND P1, PT, R3, RZ, PT ;  /* 0x000000ff0300720c */ /* 0x000fe20003f25270 */
[----:B--2---:R-:W-:Y:S01]  /*02d0*/  VIADD R13, R14, 0xffffffe ;  /* 0x0ffffffe0e0d7836 */ /* 0x004fe20000000000 */
[----:B------:R-:W-:Y:S01]  /*02e0*/  ISETP.GE.AND P2, PT, R6, RZ, PT ;  /* 0x000000ff0600720c */ /* 0x000fe20003f46270 */
[----:B------:R-:W-:-:S04]  /*02f0*/  IMAD.MOV.U32 R6, RZ, RZ, RZ ;  /* 0x000000ffff067224 */ /* 0x000fc800078e00ff */
[----:B------:R-:W2:Y:S01]  /*0300*/  F2I.FTZ.U32.TRUNC.NTZ R13, R13 ;  /* 0x0000000d000d7305 */ /* 0x000ea2000021f000 */
[----:B------:R-:W-:Y:S02]  /*0310*/  @P0 VIADD R8, R8, 0x1 ;  /* 0x0000000108080836 */ /* 0x000fe40000000000 */
[----:B-1----:R-:W-:-:S05]  /*0320*/  IMAD.MOV R11, RZ, RZ, -R7 ;  /* 0x000000ffff0b7224 */ /* 0x002fca00078e0a07 */
[----:B------:R-:W-:Y:S02]  /*0330*/  @!P2 IADD3 R8, PT, PT, -R8, RZ, RZ ;  /* 0x000000ff0808a210 */ /* 0x000fe40007ffe1ff */
[----:B------:R-:W-:Y:S01]  /*0340*/  @!P1 LOP3.LUT R8, RZ, R3, RZ, 0x33, !PT ;  /* 0x00000003ff089212 */ /* 0x000fe200078e33ff */
[----:B------:R-:W-:-:S03]  /*0350*/  IMAD R11, R11, R0, RZ ;  /* 0x000000000b0b7224 */ /* 0x000fc600078e02ff */
[----:B------:R-:W-:Y:S01]  /*0360*/  IABS R12, R8 ;  /* 0x00000008000c7213 */ /* 0x000fe20000000000 */
[----:B------:R-:W-:Y:S01]  /*0370*/  IMAD.HI.U32 R6, R7, R11, R6 ;  /* 0x0000000b07067227 */ /* 0x000fe200078e0006 */
[----:B------:R-:W-:Y:S02]  /*0380*/  ISETP.GE.AND P5, PT, R8, RZ, PT ;  /* 0x000000ff0800720c */ /* 0x000fe40003fa6270 */
[----:B------:R-:W-:Y:S01]  /*0390*/  MOV R7, R12 ;  /* 0x0000000c00077202 */ /* 0x000fe20000000f00 */
[----:B--2---:R-:W-:Y:S02]  /*03a0*/  IMAD.MOV R14, RZ, RZ, -R13 ;  /* 0x000000ffff0e7224 */ /* 0x004fe400078e0a0d */
[----:B------:R-:W-:Y:S02]  /*03b0*/  IMAD.MOV.U32 R12, RZ, RZ, RZ ;  /* 0x000000ffff0c7224 */ /* 0x000fe400078e00ff */
[----:B------:R-:W-:-:S04]  /*03c0*/  IMAD.HI.U32 R6, R6, R7, RZ ;  /* 0x0000000706067227 */ /* 0x000fc800078e00ff */
[----:B------:R-:W-:Y:S01]  /*03d0*/  IMAD R11, R14, R9, RZ ;  /* 0x000000090e0b7224 */ /* 0x000fe200078e02ff */
[----:B------:R-:W-:-:S03]  /*03e0*/  IADD3 R6, PT, PT, -R6, RZ, RZ ;  /* 0x000000ff06067210 */ /* 0x000fc60007ffe1ff */
[----:B------:R-:W-:-:S04]  /*03f0*/  IMAD.HI.U32 R13, R13, R11, R12 ;  /* 0x0000000b0d0d7227 */ /* 0x000fc800078e000c */
[----:B------:R-:W-:Y:S01]  /*0400*/  IMAD R7, R0, R6, R7 ;  /* 0x0000000600077224 */ /* 0x000fe200078e0207 */
[----:B------:R-:W-:Y:S01]  /*0410*/  LOP3.LUT R6, R4, R5, RZ, 0x3c, !PT ;  /* 0x0000000504067212 */ /* 0x000fe200078e3cff */
[----:B------:R-:W-:Y:S02]  /*0420*/  IMAD.MOV R11, RZ, RZ, -R15 ;  /* 0x000000ffff0b7224 */ /* 0x000fe400078e0a0f */
[----:B------:R-:W-:Y:S01]  /*0430*/  IMAD.HI.U32 R13, R13, R10, RZ ;  /* 0x0000000a0d0d7227 */ /* 0x000fe200078e00ff */
[----:B------:R-:W-:Y:S02]  /*0440*/  ISETP.GT.U32.AND P0, PT, R0, R7, PT ;  /* 0x000000070000720c */ /* 0x000fe40003f04070 */
[----:B------:R-:W-:Y:S01]  /*0450*/  ISETP.GE.AND P2, PT, R6, RZ, PT ;  /* 0x000000ff0600720c */ /* 0x000fe20003f46270 */
[----:B------:R-:W-:-:S05]  /*0460*/  IMAD R10, R13, R11, R10 ;  /* 0x0000000b0d0a7224 */ /* 0x000fca00078e020a */
[----:B------:R-:W-:-:S05]  /*0470*/  ISETP.GT.U32.AND P3, PT, R9, R10, PT ;  /* 0x0000000a0900720c */ /* 0x000fca0003f64070 */
[----:B------:R-:W-:-:S05]  /*0480*/  @!P0 IMAD.IADD R7, R7, 0x1, -R0 ;  /* 0x0000000107078824 */ /* 0x000fca00078e0a00 */
[----:B------:R-:W-:-:S03]  /*0490*/  ISETP.GT.U32.AND P1, PT, R0, R7, PT ;  /* 0x000000070000720c */ /* 0x000fc60003f24070 */
[----:B------:R-:W-:Y:S01]  /*04a0*/  @!P3 IMAD.IADD R10, R10, 0x1, -R9 ;  /* 0x000000010a0ab824 */ /* 0x000fe200078e0a09 */
[----:B------:R-:W-:Y:S02]  /*04b0*/  @!P3 IADD3 R13, PT, PT, R13, 0x1, RZ ;  /* 0x000000010d0db810 */ /* 0x000fe40007ffe0ff */
[----:B------:R-:W-:Y:S02]  /*04c0*/  ISETP.NE.AND P3, PT, R2, RZ, PT ;  /* 0x000000ff0200720c */ /* 0x000fe40003f65270 */
[----:B------:R-:W-:Y:S02]  /*04d0*/  ISETP.GE.U32.AND P0, PT, R10, R9, PT ;  /* 0x000000090a00720c */ /* 0x000fe40003f06070 */
[----:B------:R-:W1:Y:S03]  /*04e0*/  LDC.64 R10, c[0x0][0x390] ;  /* 0x0000e400ff0a7b82 */ /* 0x000e660000000a00 */
[----:B------:R-:W-:-:S05]  /*04f0*/  @!P1 IMAD.IADD R7, R7, 0x1, -R0 ;  /* 0x0000000107079824 */ /* 0x000fca00078e0a00 */
[----:B------:R-:W-:Y:S02]  /*0500*/  MOV R0, R7 ;  /* 0x0000000700007202 */ /* 0x000fe40000000f00 */
[----:B------:R-:W2:Y:S01]  /*0510*/  LDC.64 R6, c[0x0][0x388] ;  /* 0x0000e200ff067b82 */ /* 0x000ea20000000a00 */
[----:B------:R-:W-:Y:S02]  /*0520*/  @P0 VIADD R13, R13, 0x1 ;  /* 0x000000010d0d0836 */ /* 0x000fe40000000000 */
[----:B------:R-:W-:Y:S01]  /*0530*/  @!P5 IMAD.MOV R0, RZ, RZ, -R0 ;  /* 0x000000ffff00d224 */ /* 0x000fe200078e0a00 */
[----:B------:R-:W-:Y:S01]  /*0540*/  @!P3 LOP3.LUT R0, RZ, R2, RZ, 0x33, !PT ;  /* 0x00000002ff00b212 */ /* 0x000fe200078e33ff */
[----:B------:R-:W-:Y:S01]  /*0550*/  @!P2 IMAD.MOV R13, RZ, RZ, -R13 ;  /* 0x000000ffff0da224 */ /* 0x000fe200078e0a0d */
[----:B------:R-:W-:-:S05]  /*0560*/  @!P4 LOP3.LUT R13, RZ, R5, RZ, 0x33, !PT ;  /* 0x00000005ff0dc212 */ /* 0x000fca00078e33ff */
[C---:B------:R-:W-:Y:S02]  /*0570*/  IMAD R2, R13.reuse, R2, R0 ;  /* 0x000000020d027224 */ /* 0x040fe400078e0200 */
[----:B------:R-:W-:Y:S02]  /*0580*/  IMAD R5, R13, UR5, RZ ;  /* 0x000000050d057c24 */ /* 0x000fe4000f8e02ff */
[----:B-1----:R-:W-:-:S05]  /*0590*/  IMAD.WIDE R10, R2, 0x4, R10 ;  /* 0x00000004020a7825 */ /* 0x002fca00078e020a */
[----:B0-----:R0:W5:Y:S01]  /*05a0*/  LDG.E.CONSTANT R0, desc[UR6][R10.64] ;  /* 0x000000060a007981 */ /* 0x001162000c1e9900 */
[----:B------:R-:W-:Y:S01]  /*05b0*/  HFMA2 R13, -RZ, RZ, 0, 0 ;  /* 0x00000000ff0d7431 */ /* 0x000fe200000001ff */
[----:B------:R-:W-:Y:S01]  /*05c0*/  UIADD3 UR4, UPT, UPT, UR5, -0x1, URZ ;  /* 0xffffffff05047890 */ /* 0x000fe2000fffe0ff */
[----:B--2---:R-:W-:Y:S01]  /*05d0*/  IMAD.WIDE R6, R5, 0x4, R6 ;  /* 0x0000000405067825 */ /* 0x004fe200078e0206 */
[----:B------:R-:W-:Y:S10]  /*05e0*/  BRA.U !UP0, `(.L_x_0) ;  /* 0x0000000108347547 */ /* 0x000ff4000b800000 */
[----:B------:R-:W-:Y:S01]  /*05f0*/  BSSY.RECONVERGENT B0, `(.L_x_0) ;  /* 0x000000c000007945 */ /* 0x000fe20003800200 */
[----:B------:R-:W-:Y:S02]  /*0600*/  IMAD.MOV.U32 R13, RZ, RZ, RZ ;  /* 0x000000ffff0d7224 */ /* 0x000fe400078e00ff */
[----:B------:R-:W-:-:S07]  /*0610*/  IMAD.U32 R12, RZ, RZ, UR4 ;  /* 0x00000004ff0c7e24 */ /* 0x000fce000f8e00ff */
.L_x_1:
[----:B------:R-:W-:-:S04]  /*0620*/  IADD3 R9, PT, PT, R12, R13, RZ ;  /* 0x0000000d0c097210 */ /* 0x000fc80007ffe0ff */
[----:B------:R-:W-:-:S05]  /*0630*/  SHF.R.U32.HI R9, RZ, 0x1, R9 ;  /* 0x00000001ff097819 */ /* 0x000fca0000011609 */
[----:B0-----:R-:W-:-:S06]  /*0640*/  IMAD.WIDE.U32 R10, R9, 0x4, R6 ;  /* 0x00000004090a7825 */ /* 0x001fcc00078e0006 */
[----:B------:R-:W2:Y:S02]  /*0650*/  LDG.E.CONSTANT R11, desc[UR6][R10.64] ;  /* 0x000000060a0b7981 */ /* 0x000ea4000c1e9900 */
[----:B--2--5:R-:W-:-:S04]  /*0660*/  FSETP.GEU.AND P0, PT, R11, R0, PT ;  /* 0x000000000b00720b */ /* 0x024fc80003f0e000 */
[----:B------:R-:W-:-:S09]  /*0670*/  SEL R12, R12, R9, !P0 ;  /* 0x000000090c0c7207 */ /* 0x000fd20004000000 */
[----:B------:R-:W-:-:S05]  /*0680*/  @!P0 VIADD R13, R9, 0x1 ;  /* 0x00000001090d8836 */ /* 0x000fca0000000000 */
[----:B------:R-:W-:-:S13]  /*0690*/  ISETP.GE.AND P0, PT, R13, R12, PT ;  /* 0x0000000c0d00720c */ /* 0x000fda0003f06270 */
[----:B------:R-:W-:Y:S05]  /*06a0*/  @!P0 BRA `(.L_x_1) ;  /* 0xfffffffc00dc8947 */ /* 0x000fea000383ffff */
[----:B------:R-:W-:Y:S05]  /*06b0*/  BSYNC.RECONVERGENT B0 ;  /* 0x0000000000007941 */ /* 0x000fea0003800200 */
.L_x_0:
[----:B------:R-:W-:Y:S01]  /*06c0*/  ISETP.NE.AND P0, PT, R13, RZ, PT ;  /* 0x000000ff0d00720c */ /* 0x000fe20003f05270 */
[----:B------:R-:W-:-:S04]  /*06d0*/  IMAD.MOV R8, RZ, RZ, -R8 ;  /* 0x000000ffff087224 */ /* 0x000fc800078e0a08 */
[----:B------:R-:W-:-:S08]  /*06e0*/  IMAD R4, R3, R8, R4 ;  /* 0x0000000803047224 */ /* 0x000fd000078e0204 */
[----:B------:R-:W-:Y:S05]  /*06f0*/  @P0 BRA `(.L_x_2) ;  /* 0x0000000000240947 */ /* 0x000fea0003800000 */
[----:B------:R-:W1:Y:S01]  /*0700*/  LDC.64 R6, c[0x0][0x380] ;  /* 0x0000e000ff067b82 */ /* 0x000e620000000a00 */
[----:B------:R-:W-:-:S07]  /*0710*/  IMAD R5, R5, R3, R4 ;  /* 0x0000000305057224 */ /* 0x000fce00078e0204 */
[----:B------:R-:W2:Y:S01]  /*0720*/  LDC.64 R8, c[0x0][0x398] ;  /* 0x0000e600ff087b82 */ /* 0x000ea20000000a00 */
[----:B-1----:R-:W-:-:S06]  /*0730*/  IMAD.WIDE R6, R5, 0x4, R6 ;  /* 0x0000000405067825 */ /* 0x002fcc00078e0206 */
[----:B------:R-:W3:Y:S01]  /*0740*/  LDG.E.CONSTANT R7, desc[UR6][R6.64] ;  /* 0x0000000606077981 */ /* 0x000ee2000c1e9900 */
[----:B------:R-:W-:-:S04]  /*0750*/  IMAD R3, R2, R3, R4 ;  /* 0x0000000302037224 */ /* 0x000fc800078e0204 */
[----:B--2---:R-:W-:-:S05]  /*0760*/  IMAD.WIDE R2, R3, 0x4, R8 ;  /* 0x0000000403027825 */ /* 0x004fca00078e0208 */
[----:B---3--:R-:W-:Y:S01]  /*0770*/  STG.E desc[UR6][R2.64], R7 ;  /* 0x0000000702007986 */ /* 0x008fe2000c101906 */
[----:B------:R-:W-:Y:S05]  /*0780*/  EXIT ;  /* 0x000000000000794d */ /* 0x000fea0003800000 */
.L_x_2:
[----:B------:R-:W-:-:S13]  /*0790*/  ISETP.GE.AND P0, PT, R13, UR5, PT ;  /* 0x000000050d007c0c */ /* 0x000fda000bf06270 */
[----:B------:R-:W-:Y:S05]  /*07a0*/  @!P0 BRA `(.L_x_3) ;  /* 0x0000000000288947 */ /* 0x000fea0003800000 */
[----:B------:R-:W1:Y:S01]  /*07b0*/  LDC.64 R6, c[0x0][0x380] ;  /* 0x0000e000ff067b82 */ /* 0x000e620000000a00 */
[----:B------:R-:W-:-:S05]  /*07c0*/  IADD3 R5, PT, PT, R5, UR4, RZ ;  /* 0x0000000405057c10 */ /* 0x000fca000fffe0ff */
[----:B------:R-:W-:Y:S02]  /*07d0*/  IMAD R5, R5, R3, R4 ;  /* 0x0000000305057224 */ /* 0x000fe400078e0204 */
[----:B------:R-:W2:Y:S02]  /*07e0*/  LDC.64 R8, c[0x0][0x398] ;  /* 0x0000e600ff087b82 */ /* 0x000ea40000000a00 */
[----:B-1----:R-:W-:-:S06]  /*07f0*/  IMAD.WIDE R6, R5, 0x4, R6 ;  /* 0x0000000405067825 */ /* 0x002fcc00078e0206 */
[----:B------:R-:W3:Y:S01]  /*0800*/  LDG.E.CONSTANT R7, desc[UR6][R6.64] ;  /* 0x0000000606077981 */ /* 0x000ee2000c1e9900 */
[----:B------:R-:W-:-:S04]  /*0810*/  IMAD R3, R2, R3, R4 ;  /* 0x0000000302037224 */ /* 0x000fc800078e0204 */
[----:B--2---:R-:W-:-:S05]  /*0820*/  IMAD.WIDE R8, R3, 0x4, R8 ;  /* 0x0000000403087825 */ /* 0x004fca00078e0208 */
[----:B---3--:R-:W-:Y:S01]  /*0830*/  STG.E desc[UR6][R8.64], R7 ;  /* 0x0000000708007986 */ /* 0x008fe2000c101906 */
[----:B------:R-:W-:Y:S05]  /*0840*/  EXIT ;  /* 0x000000000000794d */ /* 0x000fea0003800000 */
.L_x_3:
[C---:B------:R-:W-:Y:S02]  /*0850*/  VIADD R9, R13.reuse, 0xffffffff ;  /* 0xffffffff0d097836 */ /* 0x040fe40000000000 */
[----:B0-----:R-:W-:-:S04]  /*0860*/  IMAD.WIDE.U32 R10, R13, 0x4, R6 ;  /* 0x000000040d0a7825 */ /* 0x001fc800078e0006 */
[----:B------:R-:W-:Y:S02]  /*0870*/  IMAD.WIDE.U32 R6, R9, 0x4, R6 ;  /* 0x0000000409067825 */ /* 0x000fe400078e0006 */
[----:B------:R-:W2:Y:S04]  /*0880*/  LDG.E.CONSTANT R10, desc[UR6][R10.64] ;  /* 0x000000060a0a7981 */ /* 0x000ea8000c1e9900 */
[----:B------:R-:W2:Y:S01]  /*0890*/  LDG.E.CONSTANT R7, desc[UR6][R6.64] ;  /* 0x0000000606077981 */ /* 0x000ea2000c1e9900 */
[----:B------:R-:W-:Y:S01]  /*08a0*/  BSSY.RECONVERGENT B0, `(.L_x_4) ;  /* 0x000000f000007945 */ /* 0x000fe20003800200 */
[----:B--2---:R-:W-:Y:S01]  /*08b0*/  FADD R3, -R7, R10 ;  /* 0x0000000a07037221 */ /* 0x004fe20000000100 */
[----:B-----5:R-:W-:-:S03]  /*08c0*/  FADD R0, R0, -R7 ;  /* 0x8000000700007221 */ /* 0x020fc60000000000 */
[----:B------:R-:W-:-:S04]  /*08d0*/  FADD R11, R3, 9.9999999392252902908e-09 ;  /* 0x322bcc77030b7421 */ /* 0x000fc80000000000 */
[----:B------:R-:W0:Y:S08]  /*08e0*/  MUFU.RCP R3, R11 ;  /* 0x0000000b00037308 */ /* 0x000e300000001000 */
[----:B------:R-:W1:Y:S01]  /*08f0*/  FCHK P0, R0, R11 ;  /* 0x0000000b00007302 */ /* 0x000e620000000000 */
[----:B0-----:R-:W-:-:S04]  /*0900*/  FFMA R8, -R11, R3, 1 ;  /* 0x3f8000000b087423 */ /* 0x001fc80000000103 */
[----:B------:R-:W-:-:S04]  /*0910*/  FFMA R3, R3, R8, R3 ;  /* 0x0000000803037223 */ /* 0x000fc80000000003 */
[----:B------:R-:W-:-:S04]  /*0920*/  FFMA R8, R0, R3, RZ ;  /* 0x0000000300087223 */ /* 0x000fc800000000ff */
[----:B------:R-:W-:-:S04]  /*0930*/  FFMA R12, -R11, R8, R0 ;  /* 0x000000080b0c7223 */ /* 0x000fc80000000100 */
[----:B------:R-:W-:Y:S01]  /*0940*/  FFMA R3, R3, R12, R8 ;  /* 0x0000000c03037223 */ /* 0x000fe20000000008 */
[----:B-1----:R-:W-:Y:S06]  /*0950*/  @!P0 BRA `(.L_x_5) ;  /* 0x00000000000c8947 */ /* 0x002fec0003800000 */
[----:B------:R-:W-:-:S07]  /*0960*/  MOV R6, 0x980 ;  /* 0x0000098000067802 */ /* 0x000fce0000000f00 */
[----:B------:R-:W-:Y:S05]  /*0970*/  CALL.REL.NOINC `($__internal_0_$__cuda_sm3x_div_rn_noftz_f32_slowpath) ;  /* 0x0000000000487944 */ /* 0x000fea0003c00000 */
[----:B------:R-:W-:-:S07]  /*0980*/  IMAD.MOV.U32 R3, RZ, RZ, R0 ;  /* 0x000000ffff037224 */ /* 0x000fce00078e0000 */
.L_x_5:
[----:B------:R-:W-:Y:S05]  /*0990*/  BSYNC.RECONVERGENT B0 ;  /* 0x0000000000007941 */ /* 0x000fea0003800200 */
.L_x_4:
[----:B------:R-:W0:Y:S08]  /*09a0*/  LDC R13, c[0x0][0x3ac] ;  /* 0x0000eb00ff0d7b82 */ /* 0x000e300000000800 */
[----:B------:R-:W1:Y:S08]  /*09b0*/  LDC.64 R6, c[0x0][0x380] ;  /* 0x0000e000ff067b82 */ /* 0x000e700000000a00 */
[----:B------:R-:W2:Y:S01]  /*09c0*/  LDC.64 R10, c[0x0][0x398] ;  /* 0x0000e600ff0a7b82 */ /* 0x000ea20000000a00 */
[----:B0-----:R-:W-:-:S04]  /*09d0*/  IMAD R0, R5, R13, R4 ;  /* 0x0000000d05007224 */ /* 0x001fc800078e0204 */
[----:B------:R-:W-:-:S04]  /*09e0*/  IMAD R9, R9, R13, R0 ;  /* 0x0000000d09097224 */ /* 0x000fc800078e0200 */
[----:B-1----:R-:W-:-:S04]  /*09f0*/  IMAD.WIDE R6, R9, 0x4, R6 ;  /* 0x0000000409067825 */ /* 0x002fc800078e0206 */
[----:B------:R-:W-:Y:S02]  /*0a00*/  IMAD.WIDE R8, R13, 0x4, R6 ;  /* 0x000000040d087825 */ /* 0x000fe400078e0206 */
[----:B------:R-:W3:Y:S04]  /*0a10*/  LDG.E.CONSTANT R6, desc[UR6][R6.64] ;  /* 0x0000000606067981 */ /* 0x000ee8000c1e9900 */
[----:B------:R-:W4:Y:S01]  /*0a20*/  LDG.E.CONSTANT R8, desc[UR6][R8.64] ;  /* 0x0000000608087981 */ /* 0x000f22000c1e9900 */
[----:B------:R-:W-:Y:S01]  /*0a30*/  FADD R5, -R3, 1 ;  /* 0x3f80000003057421 */ /* 0x000fe20000000100 */
[----:B------:R-:W-:-:S04]  /*0a40*/  IMAD R13, R2, R13, R4 ;  /* 0x0000000d020d7224 */ /* 0x000fc800078e0204 */
[----:B--2---:R-:W-:-:S04]  /*0a50*/  IMAD.WIDE R10, R13, 0x4, R10 ;  /* 0x000000040d0a7825 */ /* 0x004fc800078e020a */
[----:B---3--:R-:W-:-:S04]  /*0a60*/  FMUL R5, R6, R5 ;  /* 0x0000000506057220 */ /* 0x008fc80000400000 */
[----:B----4-:R-:W-:-:S05]  /*0a70*/  FFMA R5, R8, R3, R5 ;  /* 0x0000000308057223 */ /* 0x010fca0000000005 */
[----:B------:R-:W-:Y:S01]  /*0a80*/  STG.E desc[UR6][R10.64], R5 ;  /* 0x000000050a007986 */ /* 0x000fe2000c101906 */
[----:B------:R-:W-:Y:S05]  /*0a90*/  EXIT ;  /* 0x000000000000794d */ /* 0x000fea0003800000 */
        .weak           $__internal_0_$__cuda_sm3x_div_rn_noftz_f32_slowpath
        .type           $__internal_0_$__cuda_sm3x_div_rn_noftz_f32_slowpath,@function
        .size           $__internal_0_$__cuda_sm3x_div_rn_noftz_f32_slowpath,(.L_x_36 - $__internal_0_$__cuda_sm3x_div_rn_noftz_f32_slowpath)
$__internal_0_$__cuda_sm3x_div_rn_noftz_f32_slowpath:
[----:B------:R-:W-:Y:S01]  /*0aa0*/  SHF.R.U32.HI R8, RZ, 0x17, R11 ;  /* 0x00000017ff087819 */ /* 0x000fe2000001160b */
[----:B------:R-:W-:Y:S01]  /*0ab0*/  BSSY.RECONVERGENT B1, `(.L_x_6) ;  /* 0x0000064000017945 */ /* 0x000fe20003800200 */
[--C-:B------:R-:W-:Y:S01]  /*0ac0*/  SHF.R.U32.HI R3, RZ, 0x17, R0.reuse ;  /* 0x00000017ff037819 */ /* 0x100fe20000011600 */
[----:B------:R-:W-:Y:S01]  /*0ad0*/  IMAD.MOV.U32 R10, RZ, RZ, R0 ;  /* 0x000000ffff0a7224 */ /* 0x000fe200078e0000 */
[----:B------:R-:W-:Y:S02]  /*0ae0*/  LOP3.LUT R8, R8, 0xff, RZ, 0xc0, !PT ;  /* 0x000000ff08087812 */ /* 0x000fe400078ec0ff */
[----:B------:R-:W-:Y:S02]  /*0af0*/  LOP3.LUT R14, R3, 0xff, RZ, 0xc0, !PT ;  /* 0x000000ff030e7812 */ /* 0x000fe400078ec0ff */
[----:B------:R-:W-:-:S03]  /*0b00*/  IADD3 R13, PT, PT, R8, -0x1, RZ ;  /* 0xffffffff080d7810 */ /* 0x000fc60007ffe0ff */
[----:B------:R-:W-:Y:S01]  /*0b10*/  VIADD R12, R14, 0xffffffff ;  /* 0xffffffff0e0c7836 */ /* 0x000fe20000000000 */
[----:B------:R-:W-:-:S04]  /*0b20*/  ISETP.GT.U32.AND P0, PT, R13, 0xfd, PT ;  /* 0x000000fd0d00780c */ /* 0x000fc80003f04070 */
[----:B------:R-:W-:-:S13]  /*0b30*/  ISETP.GT.U32.OR P0, PT, R12, 0xfd, P0 ;  /* 0x000000fd0c00780c */ /* 0x000fda0000704470 */
[----:B------:R-:W-:Y:S01]  /*0b40*/  @!P0 MOV R7, RZ ;  /* 0x000000ff00078202 */ /* 0x000fe20000000f00 */
[----:B------:R-:W-:Y:S06]  /*0b50*/  @!P0 BRA `(.L_x_7) ;  /* 0x0000000000608947 */ /* 0x000fec0003800000 */
[----:B------:R-:W-:Y:S01]  /*0b60*/  FSETP.GTU.FTZ.AND P0, PT, |R0|, +INF , PT ;  /* 0x7f8000000000780b */ /* 0x000fe20003f1c200 */
[----:B------:R-:W-:Y:S01]  /*0b70*/  IMAD.MOV.U32 R3, RZ, RZ, R11 ;  /* 0x000000ffff037224 */ /* 0x000fe200078e000b */
[----:B------:R-:W-:-:S04]  /*0b80*/  FSETP.GTU.FTZ.AND P1, PT, |R11|, +INF , PT ;  /* 0x7f8000000b00780b */ /* 0x000fc80003f3c200 */
[----:B------:R-:W-:-:S13]  /*0b90*/  PLOP3.LUT P0, PT, P0, P1, PT, 0xf8, 0x8f ;  /* 0x00000000008f781c */ /* 0x000fda0000703f70 */
[----:B------:R-:W-:Y:S05]  /*0ba0*/  @P0 BRA `(.L_x_8) ;  /* 0x00000004004c0947 */ /* 0x000fea0003800000 */
[----:B------:R-:W-:-:S13]  /*0bb0*/  LOP3.LUT P0, RZ, R11, 0x7fffffff, R10, 0xc8, !PT ;  /* 0x7fffffff0bff7812 */ /* 0x000fda000780c80a */
[----:B------:R-:W-:Y:S05]  /*0bc0*/  @!P0 BRA `(.L_x_9) ;  /* 0x00000004003c8947 */ /* 0x000fea0003800000 */
[C---:B------:R-:W-:Y:S02]  /*0bd0*/  FSETP.NEU.FTZ.AND P0, PT, |R0|.reuse, +INF , PT ;  /* 0x7f8000000000780b */ /* 0x040fe40003f1d200 */
[----:B------:R-:W-:Y:S02]  /*0be0*/  FSETP.NEU.FTZ.AND P2, PT, |R3|, +INF , PT ;  /* 0x7f8000000300780b */ /* 0x000fe40003f5d200 */
[----:B------:R-:W-:-:S11]  /*0bf0*/  FSETP.NEU.FTZ.AND P1, PT, |R0|, +INF , PT ;  /* 0x7f8000000000780b */ /* 0x000fd60003f3d200 */
[----:B------:R-:W-:Y:S05]  /*0c00*/  @!P2 BRA !P0, `(.L_x_9) ;  /* 0x00000004002ca947 */ /* 0x000fea0004000000 */
[----:B------:R-:W-:-:S04]  /*0c10*/  LOP3.LUT P0, RZ, R10, 0x7fffffff, RZ, 0xc0, !PT ;  /* 0x7fffffff0aff7812 */ /* 0x000fc8000780c0ff */
[----:B------:R-:W-:-:S13]  /*0c20*/  PLOP3.LUT P0, PT, P2, P0, PT, 0x2f, 0xf2 ;  /* 0x0000000000f2781c */ /* 0x000fda0001700577 */
[----:B------:R-:W-:Y:S05]  /*0c30*/  @P0 BRA `(.L_x_10) ;  /* 0x0000000400180947 */ /* 0x000fea0003800000 */
[----:B------:R-:W-:-:S04]  /*0c40*/  LOP3.LUT P0, RZ, R11, 0x7fffffff, RZ, 0xc0, !PT ;  /* 0x7fffffff0bff7812 */ /* 0x000fc8000780c0ff */
[----:B------:R-:W-:-:S13]  /*0c50*/  PLOP3.LUT P0, PT, P1, P0, PT, 0x2f, 0xf2 ;  /* 0x0000000000f2781c */ /* 0x000fda0000f00577 */
[----:B------:R-:W-:Y:S05]  /*0c60*/  @P0 BRA `(.L_x_11) ;  /* 0x0000000400000947 */ /* 0x000fea0003800000 */
[----:B------:R-:W-:Y:S02]  /*0c70*/  ISETP.GE.AND P0, PT, R12, RZ, PT ;  /* 0x000000ff0c00720c */ /* 0x000fe40003f06270 */
[----:B------:R-:W-:-:S11]  /*0c80*/  ISETP.GE.AND P1, PT, R13, RZ, PT ;  /* 0x000000ff0d00720c */ /* 0x000fd60003f26270 */
[----:B------:R-:W-:Y:S01]  /*0c90*/  @P0 MOV R7, RZ ;  /* 0x000000ff00070202 */ /* 0x000fe20000000f00 */
[----:B------:R-:W-:Y:S02]  /*0ca0*/  @!P0 IMAD.MOV.U32 R7, RZ, RZ, -0x40 ;  /* 0xffffffc0ff078424 */ /* 0x000fe400078e00ff */
[----:B------:R-:W-:Y:S01]  /*0cb0*/  @!P0 FFMA R10, R0, 1.84467440737095516160e+19, RZ ;  /* 0x5f800000000a8823 */ /* 0x000fe200000000ff */
[----:B------:R-:W-:Y:S02]  /*0cc0*/  @!P1 FFMA R11, R3, 1.84467440737095516160e+19, RZ ;  /* 0x5f800000030b9823 */ /* 0x000fe400000000ff */
[----:B------:R-:W-:-:S07]  /*0cd0*/  @!P1 IADD3 R7, PT, PT, R7, 0x40, RZ ;  /* 0x0000004007079810 */ /* 0x000fce0007ffe0ff */
.L_x_7:
[----:B------:R-:W-:Y:S01]  /*0ce0*/  LEA R0, R8, 0xc0800000, 0x17 ;  /* 0xc080000008007811 */ /* 0x000fe200078eb8ff */
[----:B------:R-:W-:Y:S01]  /*0cf0*/  BSSY.RECONVERGENT B2, `(.L_x_12) ;  /* 0x0000036000027945 */ /* 0x000fe20003800200 */
[----:B------:R-:W-:-:S03]  /*0d00*/  IADD3 R3, PT, PT, R14, -0x7f, RZ ;  /* 0xffffff810e037810 */ /* 0x000fc60007ffe0ff */
[----:B------:R-:W-:Y:S01]  /*0d10*/  IMAD.IADD R11, R11, 0x1, -R0 ;  /* 0x000000010b0b7824 */ /* 0x000fe200078e0a00 */
[C---:B------:R-:W-:Y:S01]  /*0d20*/  IADD3 R8, PT, PT, R3.reuse, 0x7f, -R8 ;  /* 0x0000007f03087810 */ /* 0x040fe20007ffe808 */
[----:B------:R-:W-:Y:S02]  /*0d30*/  IMAD R0, R3, -0x800000, R10 ;  /* 0xff80000003007824 */ /* 0x000fe400078e020a */
[----:B------:R-:W0:Y:S01]  /*0d40*/  MUFU.RCP R12, R11 ;  /* 0x0000000b000c7308 */ /* 0x000e220000001000 */
[----:B------:R-:W-:Y:S01]  /*0d50*/  FADD.FTZ R13, -R11, -RZ ;  /* 0x800000ff0b0d7221 */ /* 0x000fe20000010100 */
[----:B------:R-:W-:-:S03]  /*0d60*/  IMAD.IADD R8, R8, 0x1, R7 ;  /* 0x0000000108087824 */ /* 0x000fc600078e0207 */
[----:B0-----:R-:W-:-:S04]  /*0d70*/  FFMA R15, R12, R13, 1 ;  /* 0x3f8000000c0f7423 */ /* 0x001fc8000000000d */
[----:B------:R-:W-:-:S04]  /*0d80*/  FFMA R17, R12, R15, R12 ;  /* 0x0000000f0c117223 */ /* 0x000fc8000000000c */
[----:B------:R-:W-:-:S04]  /*0d90*/  FFMA R10, R0, R17, RZ ;  /* 0x00000011000a7223 */ /* 0x000fc800000000ff */
[----:B------:R-:W-:-:S04]  /*0da0*/  FFMA R15, R13, R10, R0 ;  /* 0x0000000a0d0f7223 */ /* 0x000fc80000000000 */
[----:B------:R-:W-:-:S04]  /*0db0*/  FFMA R10, R17, R15, R10 ;  /* 0x0000000f110a7223 */ /* 0x000fc8000000000a */
[----:B------:R-:W-:-:S04]  /*0dc0*/  FFMA R13, R13, R10, R0 ;  /* 0x0000000a0d0d7223 */ /* 0x000fc80000000000 */
[----:B------:R-:W-:-:S05]  /*0dd0*/  FFMA R0, R17, R13, R10 ;  /* 0x0000000d11007223 */ /* 0x000fca000000000a */
[----:B------:R-:W-:-:S04]  /*0de0*/  SHF.R.U32.HI R3, RZ, 0x17, R0 ;  /* 0x00000017ff037819 */ /* 0x000fc80000011600 */
[----:B------:R-:W-:-:S04]  /*0df0*/  LOP3.LUT R3, R3, 0xff, RZ, 0xc0, !PT ;  /* 0x000000ff03037812 */ /* 0x000fc800078ec0ff */
[----:B------:R-:W-:-:S05]  /*0e00*/  IADD3 R11, PT, PT, R3, R8, RZ ;  /* 0x00000008030b7210 */ /* 0x000fca0007ffe0ff */
[----:B------:R-:W-:-:S05]  /*0e10*/  VIADD R3, R11, 0xffffffff ;  /* 0xffffffff0b037836 */ /* 0x000fca0000000000 */
[----:B------:R-:W-:-:S13]  /*0e20*/  ISETP.GE.U32.AND P0, PT, R3, 0xfe, PT ;  /* 0x000000fe0300780c */ /* 0x000fda0003f06070 */
[----:B------:R-:W-:Y:S05]  /*0e30*/  @!P0 BRA `(.L_x_13) ;  /* 0x0000000000808947 */ /* 0x000fea0003800000 */
[----:B------:R-:W-:-:S13]  /*0e40*/  ISETP.GT.AND P0, PT, R11, 0xfe, PT ;  /* 0x000000fe0b00780c */ /* 0x000fda0003f04270 */
[----:B------:R-:W-:Y:S05]  /*0e50*/  @P0 BRA `(.L_x_14) ;  /* 0x00000000006c0947 */ /* 0x000fea0003800000 */
[----:B------:R-:W-:-:S13]  /*0e60*/  ISETP.GE.AND P0, PT, R11, 0x1, PT ;  /* 0x000000010b00780c */ /* 0x000fda0003f06270 */
[----:B------:R-:W-:Y:S05]  /*0e70*/  @P0 BRA `(.L_x_15) ;  /* 0x0000000000740947 */ /* 0x000fea0003800000 */
[----:B------:R-:W-:Y:S02]  /*0e80*/  ISETP.GE.AND P0, PT, R11, -0x18, PT ;  /* 0xffffffe80b00780c */ /* 0x000fe40003f06270 */
[----:B------:R-:W-:-:S11]  /*0e90*/  LOP3.LUT R0, R0, 0x80000000, RZ, 0xc0, !PT ;  /* 0x8000000000007812 */ /* 0x000fd600078ec0ff */
[----:B------:R-:W-:Y:S05]  /*0ea0*/  @!P0 BRA `(.L_x_15) ;  /* 0x0000000000688947 */ /* 0x000fea0003800000 */
[CCC-:B------:R-:W-:Y:S01]  /*0eb0*/  FFMA.RZ R3, R17.reuse, R13.reuse, R10.reuse ;  /* 0x0000000d11037223 */ /* 0x1c0fe2000000c00a */
[-CC-:B------:R-:W-:Y:S01]  /*0ec0*/  FFMA.RM R8, R17, R13.reuse, R10.reuse ;  /* 0x0000000d11087223 */ /* 0x180fe2000000400a */
[C---:B------:R-:W-:Y:S02]  /*0ed0*/  ISETP.NE.AND P2, PT, R11.reuse, RZ, PT ;  /* 0x000000ff0b00720c */ /* 0x040fe40003f45270 */
[----:B------:R-:W-:Y:S02]  /*0ee0*/  ISETP.NE.AND P1, PT, R11, RZ, PT ;  /* 0x000000ff0b00720c */ /* 0x000fe40003f25270 */
[----:B------:R-:W-:Y:S01]  /*0ef0*/  LOP3.LUT R7, R3, 0x7fffff, RZ, 0xc0, !PT ;  /* 0x007fffff03077812 */ /* 0x000fe200078ec0ff */
[----:B------:R-:W-:Y:S01]  /*0f00*/  FFMA.RP R3, R17, R13, R10 ;  /* 0x0000000d11037223 */ /* 0x000fe2000000800a */
[----:B------:R-:W-:Y:S01]  /*0f10*/  IADD3 R10, PT, PT, R11, 0x20, RZ ;  /* 0x000000200b0a7810 */ /* 0x000fe20007ffe0ff */
[----:B------:R-:W-:Y:S01]  /*0f20*/  IMAD.MOV R11, RZ, RZ, -R11 ;  /* 0x000000ffff0b7224 */ /* 0x000fe200078e0a0b */
[----:B------:R-:W-:-:S02]  /*0f30*/  LOP3.LUT R7, R7, 0x800000, RZ, 0xfc, !PT ;  /* 0x0080000007077812 */ /* 0x000fc400078efcff */
[----:B------:R-:W-:Y:S02]  /*0f40*/  FSETP.NEU.FTZ.AND P0, PT, R3, R8, PT ;  /* 0x000000080300720b */ /* 0x000fe40003f1d000 */
[----:B------:R-:W-:Y:S02]  /*0f50*/  SHF.L.U32 R10, R7, R10, RZ ;  /* 0x0000000a070a7219 */ /* 0x000fe400000006ff */
[----:B------:R-:W-:Y:S02]  /*0f60*/  SEL R8, R11, RZ, P2 ;  /* 0x000000ff0b087207 */ /* 0x000fe40001000000 */
[----:B------:R-:W-:Y:S02]  /*0f70*/  ISETP.NE.AND P1, PT, R10, RZ, P1 ;  /* 0x000000ff0a00720c */ /* 0x000fe40000f25270 */
[----:B------:R-:W-:Y:S02]  /*0f80*/  SHF.R.U32.HI R8, RZ, R8, R7 ;  /* 0x00000008ff087219 */ /* 0x000fe40000011607 */
[----:B------:R-:W-:-:S02]  /*0f90*/  PLOP3.LUT P0, PT, P0, P1, PT, 0xf8, 0x8f ;  /* 0x00000000008f781c */ /* 0x000fc40000703f70 */
[----:B------:R-:W-:Y:S02]  /*0fa0*/  SHF.R.U32.HI R10, RZ, 0x1, R8 ;  /* 0x00000001ff0a7819 */ /* 0x000fe40000011608 */
[----:B------:R-:W-:-:S04]  /*0fb0*/  SEL R3, RZ, 0x1, !P0 ;  /* 0x00000001ff037807 */ /* 0x000fc80004000000 */
[----:B------:R-:W-:-:S04]  /*0fc0*/  LOP3.LUT R3, R3, 0x1, R10, 0xf8, !PT ;  /* 0x0000000103037812 */ /* 0x000fc800078ef80a */
[----:B------:R-:W-:-:S04]  /*0fd0*/  LOP3.LUT R3, R3, R8, RZ, 0xc0, !PT ;  /* 0x0000000803037212 */ /* 0x000fc800078ec0ff */
[----:B------:R-:W-:-:S04]  /*0fe0*/  IADD3 R3, PT, PT, R10, R3, RZ ;  /* 0x000000030a037210 */ /* 0x000fc80007ffe0ff */
[----:B------:R-:W-:Y:S01]  /*0ff0*/  LOP3.LUT R0, R3, R0, RZ, 0xfc, !PT ;  /* 0x0000000003007212 */ /* 0x000fe200078efcff */
[----:B------:R-:W-:Y:S06]  /*1000*/  BRA `(.L_x_15) ;  /* 0x0000000000107947 */ /* 0x000fec0003800000 */
.L_x_14:
[----:B------:R-:W-:-:S04]  /*1010*/  LOP3.LUT R0, R0, 0x80000000, RZ, 0xc0, !PT ;  /* 0x8000000000007812 */ /* 0x000fc800078ec0ff */
[----:B------:R-:W-:Y:S01]  /*1020*/  LOP3.LUT R0, R0, 0x7f800000, RZ, 0xfc, !PT ;  /* 0x7f80000000007812 */ /* 0x000fe200078efcff */
[----:B------:R-:W-:Y:S06]  /*1030*/  BRA `(.L_x_15) ;  /* 0x0000000000047947 */ /* 0x000fec0003800000 */
.L_x_13:
[----:B------:R-:W-:-:S07]  /*1040*/  IMAD R0, R8, 0x800000, R0 ;  /* 0x0080000008007824 */ /* 0x000fce00078e0200 */
.L_x_15:
[----:B------:R-:W-:Y:S05]  /*1050*/  BSYNC.RECONVERGENT B2 ;  /* 0x0000000000027941 */ /* 0x000fea0003800200 */
.L_x_12:
[----:B------:R-:W-:Y:S05]  /*1060*/  BRA `(.L_x_16) ;  /* 0x0000000000207947 */ /* 0x000fea0003800000 */
.L_x_11:
[----:B------:R-:W-:-:S04]  /*1070*/  LOP3.LUT R0, R11, 0x80000000, R10, 0x48, !PT ;  /* 0x800000000b007812 */ /* 0x000fc800078e480a */
[----:B------:R-:W-:Y:S01]  /*1080*/  LOP3.LUT R0, R0, 0x7f800000, RZ, 0xfc, !PT ;  /* 0x7f80000000007812 */ /* 0x000fe200078efcff */
[----:B------:R-:W-:Y:S06]  /*1090*/  BRA `(.L_x_16) ;  /* 0x0000000000147947 */ /* 0x000fec0003800000 */
.L_x_10:
[----:B------:R-:W-:Y:S01]  /*10a0*/  LOP3.LUT R0, R11, 0x80000000, R10, 0x48, !PT ;  /* 0x800000000b007812 */ /* 0x000fe200078e480a */
[----:B------:R-:W-:Y:S06]  /*10b0*/  BRA `(.L_x_16) ;  /* 0x00000000000c7947 */ /* 0x000fec0003800000 */
.L_x_9:
[----:B------:R-:W0:Y:S01]  /*10c0*/  MUFU.RSQ R0, -QNAN ;  /* 0xffc0000000007908 */ /* 0x000e220000001400 */
[----:B------:R-:W-:Y:S05]  /*10d0*/  BRA `(.L_x_16) ;  /* 0x0000000000047947 */ /* 0x000fea0003800000 */
.L_x_8:
[----:B------:R-:W-:-:S07]  /*10e0*/  FADD.FTZ R0, R0, R3 ;  /* 0x0000000300007221 */ /* 0x000fce0000010000 */
.L_x_16:
[----:B------:R-:W-:Y:S05]  /*10f0*/  BSYNC.RECONVERGENT B1 ;  /* 0x0000000000017941 */ /* 0x000fea0003800200 */
.L_x_6:
[----:B------:R-:W-:-:S04]  /*1100*/  HFMA2 R7, -RZ, RZ, 0, 0 ;  /* 0x00000000ff077431 */ /* 0x000fc800000001ff */
[----:B0-----:R-:W-:Y:S05]  /*1110*/  RET.REL.NODEC R6 `(_Z31resample_trajectory_fp32_kernelPKfS0_S0_Pfiiii) ;  /* 0xffffffec06b87950 */ /* 0x001fea0003c3ffff */
.L_x_17:
[----:B------:R-:W-:-:S00]  /*1120*/  BRA `(.L_x_17) ;  /* 0xfffffffc00fc7947 */ /* 0x000fc0000383ffff */
[----:B------:R-:W-:-:S00]  /*1130*/  NOP ;  /* 0x0000000000007918 */ /* 0x000fc00000000000 */
        /* <DEDUP_REMOVED lines=12> */
.L_x_36:


//--------------------- .text._Z31resample_trajectory_bf16_kernelPK13__nv_bfloat16PKfS3_PS_iiii --------------------------
	.section	.text._Z31resample_trajectory_bf16_kernelPK13__nv_bfloat16PKfS3_PS_iiii,"ax",@progbits
	.align	128
        .global         _Z31resample_trajectory_bf16_kernelPK13__nv_bfloat16PKfS3_PS_iiii
        .type           _Z31resample_trajectory_bf16_kernelPK13__nv_bfloat16PKfS3_PS_iiii,@function
        .size           _Z31resample_trajectory_bf16_kernelPK13__nv_bfloat16PKfS3_PS_iiii,(.L_x_37 - _Z31resample_trajectory_bf16_kernelPK13__nv_bfloat16PKfS3_PS_iiii)
        .other          _Z31resample_trajectory_bf16_kernelPK13__nv_bfloat16PKfS3_PS_iiii,@"STO_CUDA_ENTRY STV_DEFAULT"
_Z31resample_trajectory_bf16_kernelPK13__nv_bfloat16PKfS3_PS_iiii:
.text._Z31resample_trajectory_bf16_kernelPK13__nv_bfloat16PKfS3_PS_iiii:
        /* <DEDUP_REMOVED lines=98> */
.L_x_19:
        /* <DEDUP_REMOVED lines=10> */
.L_x_18:
        /* <DEDUP_REMOVED lines=8> */
[----:B------:R-:W3:Y:S01]  /*0740*/  LDG.E.U16.CONSTANT R7, desc[UR6][R6.64] ;  /* 0x0000000606077981 */ /* 0x000ee2000c1e9500 */
[----:B------:R-:W-:-:S04]  /*0750*/  IMAD R3, R2, R3, R4 ;  /* 0x0000000302037224 */ /* 0x000fc800078e0204 */
[----:B--2---:R-:W-:-:S05]  /*0760*/  IMAD.WIDE R2, R3, 0x2, R8 ;  /* 0x0000000203027825 */ /* 0x004fca00078e0208 */
[----:B---3--:R-:W-:Y:S01]  /*0770*/  STG.E.U16 desc[UR6][R2.64], R7 ;  /* 0x0000000702007986 */ /* 0x008fe2000c101506 */
[----:B------:R-:W-:Y:S05]  /*0780*/  EXIT ;  /* 0x000000000000794d */ /* 0x000fea0003800000 */
.L_x_20:
[----:B------:R-:W-:-:S13]  /*0790*/  ISETP.GE.AND P0, PT, R13, UR5, PT ;  /* 0x000000050d007c0c */ /* 0x000fda000bf06270 */
[----:B------:R-:W-:Y:S05]  /*07a0*/  @!P0 BRA `(.L_x_21) ;  /* 0x0000000000288947 */ /* 0x000fea0003800000 */
[----:B------:R-:W1:Y:S01]  /*07b0*/  LDC.64 R6, c[0x0][0x380] ;  /* 0x0000e000ff067b82 */ /* 0x000e620000000a00 */
[----:B------:R-:W-:-:S05]  /*07c0*/  IADD3 R5, PT, PT, R5, UR4, RZ ;  /* 0x0000000405057c10 */ /* 0x000fca000fffe0ff */
[----:B------:R-:W-:Y:S02]  /*07d0*/  IMAD R5, R5, R3, R4 ;  /* 0x0000000305057224 */ /* 0x000fe400078e0204 */
[----:B------:R-:W2:Y:S02]  /*07e0*/  LDC.64 R8, c[0x0][0x398] ;  /* 0x0000e600ff087b82 */ /* 0x000ea40000000a00 */
[----:B-1----:R-:W-:-:S06]  /*07f0*/  IMAD.WIDE R6, R5, 0x2, R6 ;  /* 0x0000000205067825 */ /* 0x002fcc00078e0206 */
[----:B------:R-:W3:Y:S01]  /*0800*/  LDG.E.U16.CONSTANT R7, desc[UR6][R6.64] ;  /* 0x0000000606077981 */ /* 0x000ee2000c1e9500 */
[----:B------:R-:W-:-:S04]  /*0810*/  IMAD R3, R2, R3, R4 ;  /* 0x0000000302037224 */ /* 0x000fc800078e0204 */
[----:B--2---:R-:W-:-:S05]  /*0820*/  IMAD.WIDE R8, R3, 0x2, R8 ;  /* 0x0000000203087825 */ /* 0x004fca00078e0208 */
[----:B---3--:R-:W-:Y:S01]  /*0830*/  STG.E.U16 desc[UR6][R8.64], R7 ;  /* 0x0000000708007986 */ /* 0x008fe2000c101506 */
[----:B------:R-:W-:Y:S05]  /*0840*/  EXIT ;  /* 0x000000000000794d */ /* 0x000fea0003800000 */
.L_x_21:
        /* <DEDUP_REMOVED lines=18> */
[----:B------:R-:W-:Y:S05]  /*0970*/  CALL.REL.NOINC `($__internal_1_$__cuda_sm3x_div_rn_noftz_f32_slowpath) ;  /* 0x0000000000547944 */ /* 0x000fea0003c00000 */
[----:B------:R-:W-:-:S07]  /*0980*/  IMAD.MOV.U32 R3, RZ, RZ, R0 ;  /* 0x000000ffff037224 */ /* 0x000fce00078e0000 */
.L_x_23:
[----:B------:R-:W-:Y:S05]  /*0990*/  BSYNC.RECONVERGENT B0 ;  /* 0x0000000000007941 */ /* 0x000fea0003800200 */
.L_x_22:
[----:B------:R-:W0:Y:S08]  /*09a0*/  LDC R13, c[0x0][0x3ac] ;  /* 0x0000eb00ff0d7b82 */ /* 0x000e300000000800 */
[----:B------:R-:W1:Y:S08]  /*09b0*/  LDC.64 R6, c[0x0][0x380] ;  /* 0x0000e000ff067b82 */ /* 0x000e700000000a00 */
[----:B------:R-:W2:Y:S01]  /*09c0*/  LDC.64 R10, c[0x0][0x398] ;  /* 0x0000e600ff0a7b82 */ /* 0x000ea20000000a00 */
[----:B0-----:R-:W-:-:S04]  /*09d0*/  IMAD R0, R5, R13, R4 ;  /* 0x0000000d05007224 */ /* 0x001fc800078e0204 */
[----:B------:R-:W-:-:S04]  /*09e0*/  IMAD R9, R9, R13, R0 ;  /* 0x0000000d09097224 */ /* 0x000fc800078e0200 */
[----:B-1----:R-:W-:-:S04]  /*09f0*/  IMAD.WIDE R6, R9, 0x2, R6 ;  /* 0x0000000209067825 */ /* 0x002fc800078e0206 */
[----:B------:R-:W-:Y:S02]  /*0a00*/  IMAD.WIDE R8, R13, 0x2, R6 ;  /* 0x000000020d087825 */ /* 0x000fe400078e0206 */
[----:B------:R-:W3:Y:S04]  /*0a10*/  LDG.E.U16.CONSTANT R6, desc[UR6][R6.64] ;  /* 0x0000000606067981 */ /* 0x000ee8000c1e9500 */
[----:B------:R-:W4:Y:S01]  /*0a20*/  LDG.E.U16.CONSTANT R8, desc[UR6][R8.64] ;  /* 0x0000000608087981 */ /* 0x000f22000c1e9500 */
[----:B------:R-:W-:-:S04]  /*0a30*/  IMAD R13, R2, R13, R4 ;  /* 0x0000000d020d7224 */ /* 0x000fc800078e0204 */
[----:B--2---:R-:W-:Y:S01]  /*0a40*/  IMAD.WIDE R10, R13, 0x2, R10 ;  /* 0x000000020d0a7825 */ /* 0x004fe200078e020a */
[----:B----4-:R-:W-:-:S03]  /*0a50*/  SHF.L.U32 R12, R8, 0x10, RZ ;  /* 0x00000010080c7819 */ /* 0x010fc600000006ff */
[----:B---3--:R-:W-:Y:S02]  /*0a60*/  IMAD.U32 R0, R6, 0x10000, RZ ;  /* 0x0001000006007824 */ /* 0x008fe400078e00ff */
[----:B------:R-:W-:Y:S01]  /*0a70*/  FMUL R5, R12, R3 ;  /* 0x000000030c057220 */ /* 0x000fe20000400000 */
[----:B------:R-:W-:-:S04]  /*0a80*/  FADD R3, -R3, 1 ;  /* 0x3f80000003037421 */ /* 0x000fc80000000100 */
[----:B------:R-:W-:-:S05]  /*0a90*/  FFMA R0, R0, R3, R5 ;  /* 0x0000000300007223 */ /* 0x000fca0000000005 */
[----:B------:R-:W-:-:S05]  /*0aa0*/  F2FP.BF16.F32.PACK_AB R0, RZ, R0 ;  /* 0x00000000ff00723e */ /* 0x000fca00000010ff */
[----:B------:R-:W-:Y:S01]  /*0ab0*/  STG.E.U16 desc[UR6][R10.64], R0 ;  /* 0x000000000a007986 */ /* 0x000fe2000c101506 */
[----:B------:R-:W-:Y:S05]  /*0ac0*/  EXIT ;  /* 0x000000000000794d */ /* 0x000fea0003800000 */
        .weak           $__internal_1_$__cuda_sm3x_div_rn_noftz_f32_slowpath
        .type           $__internal_1_$__cuda_sm3x_div_rn_noftz_f32_slowpath,@function
        .size           $__internal_1_$__cuda_sm3x_div_rn_noftz_f32_slowpath,(.L_x_37 - $__internal_1_$__cuda_sm3x_div_rn_noftz_f32_slowpath)
$__internal_1_$__cuda_sm3x_div_rn_noftz_f32_slowpath:
[----:B------:R-:W-:Y:S01]  /*0ad0*/  SHF.R.U32.HI R8, RZ, 0x17, R11 ;  /* 0x00000017ff087819 */ /* 0x000fe2000001160b */
[----:B------:R-:W-:Y:S01]  /*0ae0*/  BSSY.RECONVERGENT B1, `(.L_x_24) ;  /* 0x0000064000017945 */ /* 0x000fe20003800200 */
[--C-:B------:R-:W-:Y:S01]  /*0af0*/  SHF.R.U32.HI R3, RZ, 0x17, R0.reuse ;  /* 0x00000017ff037819 */ /* 0x100fe20000011600 */
[----:B------:R-:W-:Y:S01]  /*0b00*/  IMAD.MOV.U32 R10, RZ, RZ, R0 ;  /* 0x000000ffff0a7224 */ /* 0x000fe200078e0000 */
[----:B------:R-:W-:Y:S02]  /*0b10*/  LOP3.LUT R8, R8, 0xff, RZ, 0xc0, !PT ;  /* 0x000000ff08087812 */ /* 0x000fe400078ec0ff */
[----:B------:R-:W-:-:S03]  /*0b20*/  LOP3.LUT R14, R3, 0xff, RZ, 0xc0, !PT ;  /* 0x000000ff030e7812 */ /* 0x000fc600078ec0ff */
[----:B------:R-:W-:Y:S01]  /*0b30*/  VIADD R13, R8, 0xffffffff ;  /* 0xffffffff080d7836 */ /* 0x000fe20000000000 */
[----:B------:R-:W-:-:S04]  /*0b40*/  IADD3 R12, PT, PT, R14, -0x1, RZ ;  /* 0xffffffff0e0c7810 */ /* 0x000fc80007ffe0ff */
        /* <DEDUP_REMOVED lines=28> */
.L_x_25:
        /* <DEDUP_REMOVED lines=51> */
.L_x_32:
[----:B------:R-:W-:-:S04]  /*1040*/  LOP3.LUT R0, R0, 0x80000000, RZ, 0xc0, !PT ;  /* 0x8000000000007812 */ /* 0x000fc800078ec0ff */
[----:B------:R-:W-:Y:S01]  /*1050*/  LOP3.LUT R0, R0, 0x7f800000, RZ, 0xfc, !PT ;  /* 0x7f80000000007812 */ /* 0x000fe200078efcff */
[----:B------:R-:W-:Y:S06]  /*1060*/  BRA `(.L_x_33) ;  /* 0x0000000000047947 */ /* 0x000fec0003800000 */
.L_x_31:
[----:B------:R-:W-:-:S07]  /*1070*/  IMAD R0, R8, 0x800000, R0 ;  /* 0x0080000008007824 */ /* 0x000fce00078e0200 */
.L_x_33:
[----:B------:R-:W-:Y:S05]  /*1080*/  BSYNC.RECONVERGENT B2 ;  /* 0x0000000000027941 */ /* 0x000fea0003800200 */
.L_x_30:
[----:B------:R-:W-:Y:S05]  /*1090*/  BRA `(.L_x_34) ;  /* 0x0000000000207947 */ /* 0x000fea0003800000 */
.L_x_29:
[----:B------:R-:W-:-:S04]  /*10a0*/  LOP3.LUT R0, R11, 0x80000000, R10, 0x48, !PT ;  /* 0x800000000b007812 */ /* 0x000fc800078e480a */
[----:B------:R-:W-:Y:S01]  /*10b0*/  LOP3.LUT R0, R0, 0x7f800000, RZ, 0xfc, !PT ;  /* 0x7f80000000007812 */ /* 0x000fe200078efcff */
[----:B------:R-:W-:Y:S06]  /*10c0*/  BRA `(.L_x_34) ;  /* 0x0000000000147947 */ /* 0x000fec0003800000 */
.L_x_28:
[----:B------:R-:W-:Y:S01]  /*10d0*/  LOP3.LUT R0, R11, 0x80000000, R10, 0x48, !PT ;  /* 0x800000000b007812 */ /* 0x000fe200078e480a */
[----:B------:R-:W-:Y:S06]  /*10e0*/  BRA `(.L_x_34) ;  /* 0x00000000000c7947 */ /* 0x000fec0003800000 */
.L_x_27:
[----:B------:R-:W0:Y:S01]  /*10f0*/  MUFU.RSQ R0, -QNAN ;  /* 0xffc0000000007908 */ /* 0x000e220000001400 */
[----:B------:R-:W-:Y:S05]  /*1100*/  BRA `(.L_x_34) ;  /* 0x0000000000047947 */ /* 0x000fea0003800000 */
.L_x_26:
[----:B------:R-:W-:-:S07]  /*1110*/  FADD.FTZ R0, R0, R3 ;  /* 0x0000000300007221 */ /* 0x000fce0000010000 */
.L_x_34:
[----:B------:R-:W-:Y:S05]  /*1120*/  BSYNC.RECONVERGENT B1 ;  /* 0x0000000000017941 */ /* 0x000fea0003800200 */
.L_x_24:
[----:B------:R-:W-:-:S04]  /*1130*/  HFMA2 R7, -RZ, RZ, 0, 0 ;  /* 0x00000000ff077431 */ /* 0x000fc800000001ff */
[----:B0-----:R-:W-:Y:S05]  /*1140*/  RET.REL.NODEC R6 `(_Z31resample_trajectory_bf16_kernelPK13__nv_bfloat16PKfS3_PS_iiii) ;  /* 0xffffffec06ac7950 */ /* 0x001fea0003c3ffff */
.L_x_35:
        /* <DEDUP_REMOVED lines=11> */
.L_x_37:


//--------------------- .nv.shared.reserved.0     --------------------------
	.section	.nv.shared.reserved.0,"aw",@nobits
	.weak		__nv_reservedSMEM_offset_0_alias
	.size		__nv_reservedSMEM_offset_0_alias, 0, 64
	.other		__nv_reservedSMEM_offset_0_alias,@"STO_CUDA_RESERVED_SHARED STV_DEFAULT"
__nv_reservedSMEM_offset_0_alias:
	.zero		0
	.zero		64


//--------------------- .nv.constant0._Z31resample_trajectory_fp32_kernelPKfS0_S0_Pfiiii --------------------------
	.section	.nv.constant0._Z31resample_trajectory_fp32_kernelPKfS0_S0_Pfiiii,"a",@progbits
	.sectionflags	@""
	.align	4
.nv.constant0._Z31resample_trajectory_fp32_kernelPKfS0_S0_Pfiiii:
	.zero		944


//--------------------- .nv.constant0._Z31resample_trajectory_bf16_kernelPK13__nv_bfloat16PKfS3_PS_iiii --------------------------
	.section	.nv.constant0._Z31resample_trajectory_bf16_kernelPK13__nv_bfloat16PKfS3_PS_iiii,"a",@progbits
	.sectionflags	@""
	.align	4
.nv.constant0._Z31resample_trajectory_bf16_kernelPK13__nv_bfloat16PKfS3_PS_iiii:
	.zero		944


//--------------------- SYMBOLS --------------------------

	.type		.nv.reservedSmem.offset0,@object
	.size		.nv.reservedSmem.offset0,0x4
